//
// Generated by NVIDIA NVVM Compiler
//
// Compiler Build ID: CL-36424714
// Cuda compilation tools, release 13.0, V13.0.88
// Based on NVVM 20.0.0
//

.version 9.0
.target sm_100
.address_size 64

	// .globl	_Z8shuffleNPfS_ii
.global .align 1 .b8 _ZN34_INTERNAL_7dd88073_4_k_cu__Z4getNi4cuda3std3__45__cpo5beginE[1];
.global .align 1 .b8 _ZN34_INTERNAL_7dd88073_4_k_cu__Z4getNi4cuda3std3__45__cpo3endE[1];
.global .align 1 .b8 _ZN34_INTERNAL_7dd88073_4_k_cu__Z4getNi4cuda3std3__45__cpo6cbeginE[1];
.global .align 1 .b8 _ZN34_INTERNAL_7dd88073_4_k_cu__Z4getNi4cuda3std3__45__cpo4cendE[1];
.global .align 1 .b8 _ZN34_INTERNAL_7dd88073_4_k_cu__Z4getNi4cuda3std3__45__cpo6rbeginE[1];
.global .align 1 .b8 _ZN34_INTERNAL_7dd88073_4_k_cu__Z4getNi4cuda3std3__45__cpo4rendE[1];
.global .align 1 .b8 _ZN34_INTERNAL_7dd88073_4_k_cu__Z4getNi4cuda3std3__45__cpo7crbeginE[1];
.global .align 1 .b8 _ZN34_INTERNAL_7dd88073_4_k_cu__Z4getNi4cuda3std3__45__cpo5crendE[1];
.global .align 1 .b8 _ZN34_INTERNAL_7dd88073_4_k_cu__Z4getNi4cuda3std3__436_GLOBAL__N__7dd88073_4_k_cu__Z4getNi6ignoreE[1];
.global .align 1 .b8 _ZN34_INTERNAL_7dd88073_4_k_cu__Z4getNi4cuda3std3__419piecewise_constructE[1];
.global .align 1 .b8 _ZN34_INTERNAL_7dd88073_4_k_cu__Z4getNi4cuda3std3__48in_placeE[1];
.global .align 1 .b8 _ZN34_INTERNAL_7dd88073_4_k_cu__Z4getNi4cuda3std3__420unreachable_sentinelE[1];
.global .align 1 .b8 _ZN34_INTERNAL_7dd88073_4_k_cu__Z4getNi4cuda3std3__47nulloptE[1];
.global .align 1 .b8 _ZN34_INTERNAL_7dd88073_4_k_cu__Z4getNi4cuda3std3__48unexpectE[1];
.global .align 1 .b8 _ZN34_INTERNAL_7dd88073_4_k_cu__Z4getNi4cuda3std6ranges3__45__cpo4swapE[1];
.global .align 1 .b8 _ZN34_INTERNAL_7dd88073_4_k_cu__Z4getNi4cuda3std6ranges3__45__cpo9iter_moveE[1];
.global .align 1 .b8 _ZN34_INTERNAL_7dd88073_4_k_cu__Z4getNi4cuda3std6ranges3__45__cpo5beginE[1];
.global .align 1 .b8 _ZN34_INTERNAL_7dd88073_4_k_cu__Z4getNi4cuda3std6ranges3__45__cpo3endE[1];
.global .align 1 .b8 _ZN34_INTERNAL_7dd88073_4_k_cu__Z4getNi4cuda3std6ranges3__45__cpo6cbeginE[1];
.global .align 1 .b8 _ZN34_INTERNAL_7dd88073_4_k_cu__Z4getNi4cuda3std6ranges3__45__cpo4cendE[1];
.global .align 1 .b8 _ZN34_INTERNAL_7dd88073_4_k_cu__Z4getNi4cuda3std6ranges3__45__cpo7advanceE[1];
.global .align 1 .b8 _ZN34_INTERNAL_7dd88073_4_k_cu__Z4getNi4cuda3std6ranges3__45__cpo9iter_swapE[1];
.global .align 1 .b8 _ZN34_INTERNAL_7dd88073_4_k_cu__Z4getNi4cuda3std6ranges3__45__cpo4nextE[1];
.global .align 1 .b8 _ZN34_INTERNAL_7dd88073_4_k_cu__Z4getNi4cuda3std6ranges3__45__cpo4prevE[1];
.global .align 1 .b8 _ZN34_INTERNAL_7dd88073_4_k_cu__Z4getNi4cuda3std6ranges3__45__cpo4dataE[1];
.global .align 1 .b8 _ZN34_INTERNAL_7dd88073_4_k_cu__Z4getNi4cuda3std6ranges3__45__cpo5cdataE[1];
.global .align 1 .b8 _ZN34_INTERNAL_7dd88073_4_k_cu__Z4getNi4cuda3std6ranges3__45__cpo4sizeE[1];
.global .align 1 .b8 _ZN34_INTERNAL_7dd88073_4_k_cu__Z4getNi4cuda3std6ranges3__45__cpo5ssizeE[1];
.global .align 1 .b8 _ZN34_INTERNAL_7dd88073_4_k_cu__Z4getNi4cuda3std6ranges3__45__cpo8distanceE[1];
.global .align 1 .b8 _ZN34_INTERNAL_7dd88073_4_k_cu__Z4getNi6thrust24THRUST_300001_SM_1000_NS8cuda_cub3parE[1];
.global .align 1 .b8 _ZN34_INTERNAL_7dd88073_4_k_cu__Z4getNi6thrust24THRUST_300001_SM_1000_NS8cuda_cub10par_nosyncE[1];
.global .align 1 .b8 _ZN34_INTERNAL_7dd88073_4_k_cu__Z4getNi6thrust24THRUST_300001_SM_1000_NS6system6detail10sequential3seqE[1];
.global .align 1 .b8 _ZN34_INTERNAL_7dd88073_4_k_cu__Z4getNi6thrust24THRUST_300001_SM_1000_NS12placeholders2_1E[1];
.global .align 1 .b8 _ZN34_INTERNAL_7dd88073_4_k_cu__Z4getNi6thrust24THRUST_300001_SM_1000_NS12placeholders2_2E[1];
.global .align 1 .b8 _ZN34_INTERNAL_7dd88073_4_k_cu__Z4getNi6thrust24THRUST_300001_SM_1000_NS12placeholders2_3E[1];
.global .align 1 .b8 _ZN34_INTERNAL_7dd88073_4_k_cu__Z4getNi6thrust24THRUST_300001_SM_1000_NS12placeholders2_4E[1];
.global .align 1 .b8 _ZN34_INTERNAL_7dd88073_4_k_cu__Z4getNi6thrust24THRUST_300001_SM_1000_NS12placeholders2_5E[1];
.global .align 1 .b8 _ZN34_INTERNAL_7dd88073_4_k_cu__Z4getNi6thrust24THRUST_300001_SM_1000_NS12placeholders2_6E[1];
.global .align 1 .b8 _ZN34_INTERNAL_7dd88073_4_k_cu__Z4getNi6thrust24THRUST_300001_SM_1000_NS12placeholders2_7E[1];
.global .align 1 .b8 _ZN34_INTERNAL_7dd88073_4_k_cu__Z4getNi6thrust24THRUST_300001_SM_1000_NS12placeholders2_8E[1];
.global .align 1 .b8 _ZN34_INTERNAL_7dd88073_4_k_cu__Z4getNi6thrust24THRUST_300001_SM_1000_NS12placeholders2_9E[1];
.global .align 1 .b8 _ZN34_INTERNAL_7dd88073_4_k_cu__Z4getNi6thrust24THRUST_300001_SM_1000_NS12placeholders3_10E[1];
.global .align 1 .b8 _ZN34_INTERNAL_7dd88073_4_k_cu__Z4getNi6thrust24THRUST_300001_SM_1000_NS3seqE[1];

.visible .entry _Z8shuffleNPfS_ii(
	.param .u64 .ptr .align 1 _Z8shuffleNPfS_ii_param_0,
	.param .u64 .ptr .align 1 _Z8shuffleNPfS_ii_param_1,
	.param .u32 _Z8shuffleNPfS_ii_param_2,
	.param .u32 _Z8shuffleNPfS_ii_param_3
)
{
	.reg .pred 	%p<5>;
	.reg .b32 	%r<10>;
	.reg .b32 	%f<3>;
	.reg .b64 	%rd<31>;

	ld.param.u64 	%rd12, [_Z8shuffleNPfS_ii_param_0];
	ld.param.u64 	%rd13, [_Z8shuffleNPfS_ii_param_1];
	ld.param.u32 	%r1, [_Z8shuffleNPfS_ii_param_2];
	cvta.to.global.u64 	%rd1, %rd12;
	cvta.to.global.u64 	%rd2, %rd13;
	mov.u32 	%r2, %ctaid.x;
	mul.lo.s32 	%r3, %r1, %r2;
	cvt.u64.u32 	%rd3, %r3;
	mov.u32 	%r4, %ntid.x;
	cvt.u64.u32 	%rd4, %r4;
	mov.u32 	%r5, %tid.x;
	cvt.u64.u32 	%rd30, %r5;
	cvt.s64.s32 	%rd6, %r1;
	setp.ge.u32 	%p1, %r5, %r1;
	@%p1 bra 	$L__BB0_3;
	shr.u32 	%r6, %r1, 31;
	add.s32 	%r7, %r1, %r6;
	shr.s32 	%r8, %r7, 1;
	cvt.s64.s32 	%rd7, %r8;
	mov.u64 	%rd29, %rd30;
$L__BB0_2:
	and.b64  	%rd14, %rd29, 1;
	neg.s64 	%rd15, %rd14;
	shr.u64 	%rd16, %rd29, 1;
	and.b64  	%rd17, %rd15, %rd7;
	add.s64 	%rd18, %rd16, %rd17;
	add.s64 	%rd19, %rd18, %rd3;
	shl.b64 	%rd20, %rd19, 2;
	add.s64 	%rd21, %rd1, %rd20;
	ld.global.f32 	%f1, [%rd21];
	add.s64 	%rd22, %rd29, %rd3;
	shl.b64 	%rd23, %rd22, 2;
	add.s64 	%rd24, %rd2, %rd23;
	st.global.f32 	[%rd24], %f1;
	add.s64 	%rd29, %rd29, %rd4;
	setp.lt.u64 	%p2, %rd29, %rd6;
	@%p2 bra 	$L__BB0_2;
$L__BB0_3:
	cvt.u32.u64 	%r9, %rd30;
	setp.ge.u32 	%p3, %r9, %r1;
	bar.sync 	0;
	@%p3 bra 	$L__BB0_5;
$L__BB0_4:
	add.s64 	%rd25, %rd30, %rd3;
	shl.b64 	%rd26, %rd25, 2;
	add.s64 	%rd27, %rd2, %rd26;
	ld.global.f32 	%f2, [%rd27];
	add.s64 	%rd28, %rd1, %rd26;
	st.global.f32 	[%rd28], %f2;
	add.s64 	%rd30, %rd30, %rd4;
	setp.lt.u64 	%p4, %rd30, %rd6;
	@%p4 bra 	$L__BB0_4;
$L__BB0_5:
	ret;

}
	// .globl	_Z10butterflyNPfS_ii
.visible .entry _Z10butterflyNPfS_ii(
	.param .u64 .ptr .align 1 _Z10butterflyNPfS_ii_param_0,
	.param .u64 .ptr .align 1 _Z10butterflyNPfS_ii_param_1,
	.param .u32 _Z10butterflyNPfS_ii_param_2,
	.param .u32 _Z10butterflyNPfS_ii_param_3
)
{
	.reg .pred 	%p<7>;
	.reg .b32 	%r<11>;
	.reg .b32 	%f<3>;
	.reg .b64 	%rd<36>;

	ld.param.u64 	%rd16, [_Z10butterflyNPfS_ii_param_0];
	ld.param.u64 	%rd17, [_Z10butterflyNPfS_ii_param_1];
	ld.param.u32 	%r1, [_Z10butterflyNPfS_ii_param_2];
	cvta.to.global.u64 	%rd1, %rd16;
	cvta.to.global.u64 	%rd2, %rd17;
	mov.u32 	%r2, %ctaid.x;
	mul.lo.s32 	%r3, %r1, %r2;
	cvt.u64.u32 	%rd3, %r3;
	mov.u32 	%r4, %ntid.x;
	cvt.u64.u32 	%rd4, %r4;
	mov.u32 	%r5, %tid.x;
	cvt.u64.u32 	%rd35, %r5;
	cvt.s64.s32 	%rd6, %r1;
	setp.ge.u32 	%p1, %r5, %r1;
	@%p1 bra 	$L__BB1_6;
	shr.u32 	%r6, %r1, 31;
	add.s32 	%r7, %r1, %r6;
	shr.s32 	%r8, %r7, 1;
	cvt.s64.s32 	%rd7, %r8;
	add.s32 	%r9, %r8, -1;
	cvt.s64.s32 	%rd8, %r9;
	mov.u64 	%rd33, %rd35;
$L__BB1_2:
	setp.ge.u64 	%p2, %rd33, %rd7;
	@%p2 bra 	$L__BB1_4;
	and.b64  	%rd20, %rd33, 1;
	neg.s64 	%rd21, %rd20;
	and.b64  	%rd22, %rd21, %rd8;
	add.s64 	%rd34, %rd33, %rd22;
	bra.uni 	$L__BB1_5;
$L__BB1_4:
	and.b64  	%rd18, %rd33, 1;
	setp.eq.b64 	%p3, %rd18, 1;
	selp.b64 	%rd19, 0, %rd8, %p3;
	sub.s64 	%rd34, %rd33, %rd19;
$L__BB1_5:
	add.s64 	%rd23, %rd34, %rd3;
	shl.b64 	%rd24, %rd23, 2;
	add.s64 	%rd25, %rd1, %rd24;
	ld.global.f32 	%f1, [%rd25];
	add.s64 	%rd26, %rd33, %rd3;
	shl.b64 	%rd27, %rd26, 2;
	add.s64 	%rd28, %rd2, %rd27;
	st.global.f32 	[%rd28], %f1;
	add.s64 	%rd33, %rd33, %rd4;
	setp.lt.u64 	%p4, %rd33, %rd6;
	@%p4 bra 	$L__BB1_2;
$L__BB1_6:
	cvt.u32.u64 	%r10, %rd35;
	setp.ge.u32 	%p5, %r10, %r1;
	bar.sync 	0;
	@%p5 bra 	$L__BB1_8;
$L__BB1_7:
	add.s64 	%rd29, %rd35, %rd3;
	shl.b64 	%rd30, %rd29, 2;
	add.s64 	%rd31, %rd2, %rd30;
	ld.global.f32 	%f2, [%rd31];
	add.s64 	%rd32, %rd1, %rd30;
	st.global.f32 	[%rd32], %f2;
	add.s64 	%rd35, %rd35, %rd4;
	setp.lt.u64 	%p6, %rd35, %rd6;
	@%p6 bra 	$L__BB1_7;
$L__BB1_8:
	ret;

}
	// .globl	_Z7comparePfPbii
.visible .entry _Z7comparePfPbii(
	.param .u64 .ptr .align 1 _Z7comparePfPbii_param_0,
	.param .u64 .ptr .align 1 _Z7comparePfPbii_param_1,
	.param .u32 _Z7comparePfPbii_param_2,
	.param .u32 _Z7comparePfPbii_param_3
)
{
	.reg .pred 	%p<7>;
	.reg .b16 	%rs<2>;
	.reg .b32 	%r<9>;
	.reg .b32 	%f<9>;
	.reg .b64 	%rd<18>;

	ld.param.u64 	%rd10, [_Z7comparePfPbii_param_0];
	ld.param.u64 	%rd11, [_Z7comparePfPbii_param_1];
	ld.param.u32 	%r2, [_Z7comparePfPbii_param_2];
	ld.param.s32 	%rd2, [_Z7comparePfPbii_param_3];
	mov.u32 	%r3, %ntid.x;
	mov.u32 	%r4, %nctaid.x;
	mul.lo.s32 	%r1, %r3, %r4;
	mov.u32 	%r5, %ctaid.x;
	mul.wide.u32 	%rd12, %r3, %r5;
	mov.u32 	%r6, %tid.x;
	cvt.u64.u32 	%rd13, %r6;
	add.s64 	%rd17, %rd12, %rd13;
	setp.ge.u64 	%p1, %rd17, %rd2;
	@%p1 bra 	$L__BB2_7;
	mov.b32 	%r7, 1;
	shl.b32 	%r8, %r7, %r2;
	cvt.s64.s32 	%rd3, %r8;
	cvt.u64.u32 	%rd4, %r1;
	cvta.to.global.u64 	%rd5, %rd11;
	cvta.to.global.u64 	%rd6, %rd10;
$L__BB2_2:
	and.b64  	%rd14, %rd17, %rd3;
	setp.eq.s64 	%p2, %rd14, 0;
	setp.ne.s64 	%p3, %rd14, 0;
	selp.u16 	%rs1, 1, 0, %p3;
	add.s64 	%rd15, %rd5, %rd17;
	st.global.u8 	[%rd15], %rs1;
	shl.b64 	%rd16, %rd17, 3;
	add.s64 	%rd8, %rd6, %rd16;
	@%p2 bra 	$L__BB2_4;
	ld.global.f32 	%f8, [%rd8];
	ld.global.f32 	%f7, [%rd8+4];
	setp.lt.f32 	%p5, %f8, %f7;
	@%p5 bra 	$L__BB2_5;
	bra.uni 	$L__BB2_6;
$L__BB2_4:
	ld.global.f32 	%f8, [%rd8];
	ld.global.f32 	%f7, [%rd8+4];
	setp.ltu.f32 	%p4, %f8, %f7;
	@%p4 bra 	$L__BB2_6;
$L__BB2_5:
	st.global.f32 	[%rd8], %f7;
	st.global.f32 	[%rd8+4], %f8;
$L__BB2_6:
	add.s64 	%rd17, %rd17, %rd4;
	setp.lt.u64 	%p6, %rd17, %rd2;
	@%p6 bra 	$L__BB2_2;
$L__BB2_7:
	ret;

}
	// .globl	_ZN3cub18CUB_300001_SM_10006detail11EmptyKernelIvEEvv
.visible .entry _ZN3cub18CUB_300001_SM_10006detail11EmptyKernelIvEEvv()
{


	ret;

}


// ===== COMPILED SASS (sm_100) =====

	.target	sm_100

	.elftype	@"ET_EXEC"


//--------------------- .note.nv.tkinfo           --------------------------
	.section	.note.nv.tkinfo,"",@"SHT_NOTE"
	.sectionflags	@"SHF_NOTE_NV_TKINFO"
	.tkinfo
        /*0018*/ 	.word	0x00000002
        /*0030*/ 	.string	""
        /*0030*/ 	.string	"ptxas"
        /*0030*/ 	.string	"Cuda compilation tools, release 13.0, V13.0.88"
        /*0030*/ 	.string	"Build cuda_13.0.r13.0/compiler.36424714_0"
        /*0030*/ 	.string	"-arch sm_100 -m 64 "



//--------------------- .note.nv.cuinfo           --------------------------
	.section	.note.nv.cuinfo,"",@"SHT_NOTE"
	.sectionflags	@"SHF_NOTE_NV_CUINFO"
        /*0018*/ 	.short	0x0002
        /*001a*/ 	.short	0x0064
        /*001c*/ 	.short	0x0082
	.zero		2


//--------------------- .nv.info                  --------------------------
	.section	.nv.info,"",@"SHT_CUDA_INFO"
	.align	4


	//----- nvinfo : EIATTR_REGCOUNT
	.align		4
        /*0000*/ 	.byte	0x04, 0x2f
        /*0002*/ 	.short	(.L_44 - .L_43)
	.align		4
.L_43:
        /*0004*/ 	.word	index@(_Z8shuffleNPfS_ii)
        /*0008*/ 	.word	0x00000012


	//----- nvinfo : EIATTR_FRAME_SIZE
	.align		4
.L_44:
        /*000c*/ 	.byte	0x04, 0x11
        /*000e*/ 	.short	(.L_46 - .L_45)
	.align		4
.L_45:
        /*0010*/ 	.word	index@(_Z8shuffleNPfS_ii)
        /*0014*/ 	.word	0x00000000


	//----- nvinfo : EIATTR_REGCOUNT
	.align		4
.L_46:
        /*0018*/ 	.byte	0x04, 0x2f
        /*001a*/ 	.short	(.L_48 - .L_47)
	.align		4
.L_47:
        /*001c*/ 	.word	index@(_Z10butterflyNPfS_ii)
        /*0020*/ 	.word	0x00000013


	//----- nvinfo : EIATTR_FRAME_SIZE
	.align		4
.L_48:
        /*0024*/ 	.byte	0x04, 0x11
        /*0026*/ 	.short	(.L_50 - .L_49)
	.align		4
.L_49:
        /*0028*/ 	.word	index@(_Z10butterflyNPfS_ii)
        /*002c*/ 	.word	0x00000000


	//----- nvinfo : EIATTR_REGCOUNT
	.align		4
.L_50:
        /*0030*/ 	.byte	0x04, 0x2f
        /*0032*/ 	.short	(.L_52 - .L_51)
	.align		4
.L_51:
        /*0034*/ 	.word	index@(_Z7comparePfPbii)
        /*0038*/ 	.word	0x0000000c


	//----- nvinfo : EIATTR_FRAME_SIZE
	.align		4
.L_52:
        /*003c*/ 	.byte	0x04, 0x11
        /*003e*/ 	.short	(.L_54 - .L_53)
	.align		4
.L_53:
        /*0040*/ 	.word	index@(_Z7comparePfPbii)
        /*0044*/ 	.word	0x00000000


	//----- nvinfo : EIATTR_REGCOUNT
	.align		4
.L_54:
        /*0048*/ 	.byte	0x04, 0x2f
        /*004a*/ 	.short	(.L_56 - .L_55)
	.align		4
.L_55:
        /*004c*/ 	.word	index@(_ZN3cub18CUB_300001_SM_10006detail11EmptyKernelIvEEvv)
        /*0050*/ 	.word	0x00000004


	//----- nvinfo : EIATTR_FRAME_SIZE
	.align		4
.L_56:
        /*0054*/ 	.byte	0x04, 0x11
        /*0056*/ 	.short	(.L_58 - .L_57)
	.align		4
.L_57:
        /*0058*/ 	.word	index@(_ZN3cub18CUB_300001_SM_10006detail11EmptyKernelIvEEvv)
        /*005c*/ 	.word	0x00000000


	//----- nvinfo : EIATTR_MIN_STACK_SIZE
	.align		4
.L_58:
        /*0060*/ 	.byte	0x04, 0x12
        /*0062*/ 	.short	(.L_60 - .L_59)
	.align		4
.L_59:
        /*0064*/ 	.word	index@(_ZN3cub18CUB_300001_SM_10006detail11EmptyKernelIvEEvv)
        /*0068*/ 	.word	0x00000000


	//----- nvinfo : EIATTR_MIN_STACK_SIZE
	.align		4
.L_60:
        /*006c*/ 	.byte	0x04, 0x12
        /*006e*/ 	.short	(.L_62 - .L_61)
	.align		4
.L_61:
        /*0070*/ 	.word	index@(_Z7comparePfPbii)
        /*0074*/ 	.word	0x00000000


	//----- nvinfo : EIATTR_MIN_STACK_SIZE
	.align		4
.L_62:
        /*0078*/ 	.byte	0x04, 0x12
        /*007a*/ 	.short	(.L_64 - .L_63)
	.align		4
.L_63:
        /*007c*/ 	.word	index@(_Z10butterflyNPfS_ii)
        /*0080*/ 	.word	0x00000000


	//----- nvinfo : EIATTR_MIN_STACK_SIZE
	.align		4
.L_64:
        /*0084*/ 	.byte	0x04, 0x12
        /*0086*/ 	.short	(.L_66 - .L_65)
	.align		4
.L_65:
        /*0088*/ 	.word	index@(_Z8shuffleNPfS_ii)
        /*008c*/ 	.word	0x00000000
.L_66:


//--------------------- .nv.compat                --------------------------
	.section	.nv.compat,"",@"SHT_CUDA_COMPAT_INFO"
	.align	4
        /*0000*/ 	.byte	0x02, 0x09, 0x00, 0x00, 0x02, 0x02, 0x01, 0x00, 0x02, 0x05, 0x05, 0x00, 0x03, 0x07, 0x01, 0x01
        /*0010*/ 	.byte	0x02, 0x03, 0x00, 0x00, 0x02, 0x06, 0x01, 0x00, 0x04, 0x0b, 0x08, 0x00, 0x09, 0x00, 0x00, 0x00
        /*0020*/ 	.byte	0x00, 0x00, 0x00, 0x00


//--------------------- .nv.info._ZN3cub18CUB_300001_SM_10006detail11EmptyKernelIvEEvv --------------------------
	.section	.nv.info._ZN3cub18CUB_300001_SM_10006detail11EmptyKernelIvEEvv,"",@"SHT_CUDA_INFO"
	.sectionflags	@""
	.align	4


	//----- nvinfo : EIATTR_CUDA_API_VERSION
	.align		4
        /*0000*/ 	.byte	0x04, 0x37
        /*0002*/ 	.short	(.L_68 - .L_67)
.L_67:
        /*0004*/ 	.word	0x00000082


	//----- nvinfo : EIATTR_SPARSE_MMA_MASK
	.align		4
.L_68:
        /*0008*/ 	.byte	0x03, 0x50
        /*000a*/ 	.short	0x0000


	//----- nvinfo : EIATTR_MAXREG_COUNT
	.align		4
        /*000c*/ 	.byte	0x03, 0x1b
        /*000e*/ 	.short	0x00ff


	//----- nvinfo : EIATTR_MERCURY_ISA_VERSION
	.align		4
        /*0010*/ 	.byte	0x03, 0x5f
        /*0012*/ 	.short	0x0101


	//----- nvinfo : EIATTR_VRC_CTA_INIT_COUNT
	.align		4
        /*0014*/ 	.byte	0x02, 0x4a
	.zero		1
	.zero		1


	//----- nvinfo : EIATTR_EXIT_INSTR_OFFSETS
	.align		4
        /*0018*/ 	.byte	0x04, 0x1c
        /*001a*/ 	.short	(.L_70 - .L_69)


	//   ....[0]....
.L_69:
        /*001c*/ 	.word	0x00000010


	//----- nvinfo : EIATTR_SW_WAR
	.align		4
.L_70:
        /*0020*/ 	.byte	0x04, 0x36
        /*0022*/ 	.short	(.L_72 - .L_71)
.L_71:
        /*0024*/ 	.word	0x00000008
.L_72:


//--------------------- .nv.info._Z7comparePfPbii --------------------------
	.section	.nv.info._Z7comparePfPbii,"",@"SHT_CUDA_INFO"
	.sectionflags	@""
	.align	4


	//----- nvinfo : EIATTR_CUDA_API_VERSION
	.align		4
        /*0000*/ 	.byte	0x04, 0x37
        /*0002*/ 	.short	(.L_74 - .L_73)
.L_73:
        /*0004*/ 	.word	0x00000082


	//----- nvinfo : EIATTR_KPARAM_INFO
	.align		4
.L_74:
        /*0008*/ 	.byte	0x04, 0x17
        /*000a*/ 	.short	(.L_76 - .L_75)
.L_75:
        /*000c*/ 	.word	0x00000000
        /*0010*/ 	.short	0x0003
        /*0012*/ 	.short	0x0014
        /*0014*/ 	.byte	0x00, 0xf0, 0x11, 0x00


	//----- nvinfo : EIATTR_KPARAM_INFO
	.align		4
.L_76:
        /*0018*/ 	.byte	0x04, 0x17
        /*001a*/ 	.short	(.L_78 - .L_77)
.L_77:
        /*001c*/ 	.word	0x00000000
        /*0020*/ 	.short	0x0002
        /*0022*/ 	.short	0x0010
        /*0024*/ 	.byte	0x00, 0xf0, 0x11, 0x00


	//----- nvinfo : EIATTR_KPARAM_INFO
	.align		4
.L_78:
        /*0028*/ 	.byte	0x04, 0x17
        /*002a*/ 	.short	(.L_80 - .L_79)
.L_79:
        /*002c*/ 	.word	0x00000000
        /*0030*/ 	.short	0x0001
        /*0032*/ 	.short	0x0008
        /*0034*/ 	.byte	0x00, 0xf5, 0x21, 0x00


	//----- nvinfo : EIATTR_KPARAM_INFO
	.align		4
.L_80:
        /*0038*/ 	.byte	0x04, 0x17
        /*003a*/ 	.short	(.L_82 - .L_81)
.L_81:
        /*003c*/ 	.word	0x00000000
        /*0040*/ 	.short	0x0000
        /*0042*/ 	.short	0x0000
        /*0044*/ 	.byte	0x00, 0xf5, 0x21, 0x00


	//----- nvinfo : EIATTR_SPARSE_MMA_MASK
	.align		4
.L_82:
        /*0048*/ 	.byte	0x03, 0x50
        /*004a*/ 	.short	0x0000


	//----- nvinfo : EIATTR_MAXREG_COUNT
	.align		4
        /*004c*/ 	.byte	0x03, 0x1b
        /*004e*/ 	.short	0x00ff


	//----- nvinfo : EIATTR_MERCURY_ISA_VERSION
	.align		4
        /*0050*/ 	.byte	0x03, 0x5f
        /*0052*/ 	.short	0x0101


	//----- nvinfo : EIATTR_VRC_CTA_INIT_COUNT
	.align		4
        /*0054*/ 	.byte	0x02, 0x4a
	.zero		1
	.zero		1


	//----- nvinfo : EIATTR_EXIT_INSTR_OFFSETS
	.align		4
        /*0058*/ 	.byte	0x04, 0x1c
        /*005a*/ 	.short	(.L_84 - .L_83)


	//   ....[0]....
.L_83:
        /*005c*/ 	.word	0x000000c0


	//   ....[1]....
        /*0060*/ 	.word	0x00000390


	//----- nvinfo : EIATTR_CRS_STACK_SIZE
	.align		4
.L_84:
        /*0064*/ 	.byte	0x04, 0x1e
        /*0066*/ 	.short	(.L_86 - .L_85)
.L_85:
        /*0068*/ 	.word	0x00000000


	//----- nvinfo : EIATTR_CBANK_PARAM_SIZE
	.align		4
.L_86:
        /*006c*/ 	.byte	0x03, 0x19
        /*006e*/ 	.short	0x0018


	//----- nvinfo : EIATTR_PARAM_CBANK
	.align		4
        /*0070*/ 	.byte	0x04, 0x0a
        /*0072*/ 	.short	(.L_88 - .L_87)
	.align		4
.L_87:
        /*0074*/ 	.word	index@(.nv.constant0._Z7comparePfPbii)
        /*0078*/ 	.short	0x0380
        /*007a*/ 	.short	0x0018


	//----- nvinfo : EIATTR_SW_WAR
	.align		4
.L_88:
        /*007c*/ 	.byte	0x04, 0x36
        /*007e*/ 	.short	(.L_90 - .L_89)
.L_89:
        /*0080*/ 	.word	0x00000008
.L_90:


//--------------------- .nv.info._Z10butterflyNPfS_ii --------------------------
	.section	.nv.info._Z10butterflyNPfS_ii,"",@"SHT_CUDA_INFO"
	.sectionflags	@""
	.align	4


	//----- nvinfo : EIATTR_CUDA_API_VERSION
	.align		4
        /*0000*/ 	.byte	0x04, 0x37
        /*0002*/ 	.short	(.L_92 - .L_91)
.L_91:
        /*0004*/ 	.word	0x00000082


	//----- nvinfo : EIATTR_KPARAM_INFO
	.align		4
.L_92:
        /*0008*/ 	.byte	0x04, 0x17
        /*000a*/ 	.short	(.L_94 - .L_93)
.L_93:
        /*000c*/ 	.word	0x00000000
        /*0010*/ 	.short	0x0003
        /*0012*/ 	.short	0x0014
        /*0014*/ 	.byte	0x00, 0xf0, 0x11, 0x00


	//----- nvinfo : EIATTR_KPARAM_INFO
	.align		4
.L_94:
        /*0018*/ 	.byte	0x04, 0x17
        /*001a*/ 	.short	(.L_96 - .L_95)
.L_95:
        /*001c*/ 	.word	0x00000000
        /*0020*/ 	.short	0x0002
        /*0022*/ 	.short	0x0010
        /*0024*/ 	.byte	0x00, 0xf0, 0x11, 0x00


	//----- nvinfo : EIATTR_KPARAM_INFO
	.align		4
.L_96:
        /*0028*/ 	.byte	0x04, 0x17
        /*002a*/ 	.short	(.L_98 - .L_97)
.L_97:
        /*002c*/ 	.word	0x00000000
        /*0030*/ 	.short	0x0001
        /*0032*/ 	.short	0x0008
        /*0034*/ 	.byte	0x00, 0xf5, 0x21, 0x00


	//----- nvinfo : EIATTR_KPARAM_INFO
	.align		4
.L_98:
        /*0038*/ 	.byte	0x04, 0x17
        /*003a*/ 	.short	(.L_100 - .L_99)
.L_99:
        /*003c*/ 	.word	0x00000000
        /*0040*/ 	.short	0x0000
        /*0042*/ 	.short	0x0000
        /*0044*/ 	.byte	0x00, 0xf5, 0x21, 0x00


	//----- nvinfo : EIATTR_SPARSE_MMA_MASK
	.align		4
.L_100:
        /*0048*/ 	.byte	0x03, 0x50
        /*004a*/ 	.short	0x0000


	//----- nvinfo : EIATTR_MAXREG_COUNT
	.align		4
        /*004c*/ 	.byte	0x03, 0x1b
        /*004e*/ 	.short	0x00ff


	//----- nvinfo : EIATTR_NUM_BARRIERS
	.align		4
        /*0050*/ 	.byte	0x02, 0x4c
        /*0052*/ 	.byte	0x01
	.zero		1


	//----- nvinfo : EIATTR_MERCURY_ISA_VERSION
	.align		4
        /*0054*/ 	.byte	0x03, 0x5f
        /*0056*/ 	.short	0x0101


	//----- nvinfo : EIATTR_VRC_CTA_INIT_COUNT
	.align		4
        /*0058*/ 	.byte	0x02, 0x4a
	.zero		1
	.zero		1


	//----- nvinfo : EIATTR_EXIT_INSTR_OFFSETS
	.align		4
        /*005c*/ 	.byte	0x04, 0x1c
        /*005e*/ 	.short	(.L_102 - .L_101)


	//   ....[0]....
.L_101:
        /*0060*/ 	.word	0x00000390


	//   ....[1]....
        /*0064*/ 	.word	0x00000490


	//----- nvinfo : EIATTR_CRS_STACK_SIZE
	.align		4
.L_102:
        /*0068*/ 	.byte	0x04, 0x1e
        /*006a*/ 	.short	(.L_104 - .L_103)
.L_103:
        /*006c*/ 	.word	0x00000000


	//----- nvinfo : EIATTR_CBANK_PARAM_SIZE
	.align		4
.L_104:
        /*0070*/ 	.byte	0x03, 0x19
        /*0072*/ 	.short	0x0018


	//----- nvinfo : EIATTR_PARAM_CBANK
	.align		4
        /*0074*/ 	.byte	0x04, 0x0a
        /*0076*/ 	.short	(.L_106 - .L_105)
	.align		4
.L_105:
        /*0078*/ 	.word	index@(.nv.constant0._Z10butterflyNPfS_ii)
        /*007c*/ 	.short	0x0380
        /*007e*/ 	.short	0x0018


	//----- nvinfo : EIATTR_SW_WAR
	.align		4
.L_106:
        /*0080*/ 	.byte	0x04, 0x36
        /*0082*/ 	.short	(.L_108 - .L_107)
.L_107:
        /*0084*/ 	.word	0x00000008
.L_108:


//--------------------- .nv.info._Z8shuffleNPfS_ii --------------------------
	.section	.nv.info._Z8shuffleNPfS_ii,"",@"SHT_CUDA_INFO"
	.sectionflags	@""
	.align	4


	//----- nvinfo : EIATTR_CUDA_API_VERSION
	.align		4
        /*0000*/ 	.byte	0x04, 0x37
        /*0002*/ 	.short	(.L_110 - .L_109)
.L_109:
        /*0004*/ 	.word	0x00000082


	//----- nvinfo : EIATTR_KPARAM_INFO
	.align		4
.L_110:
        /*0008*/ 	.byte	0x04, 0x17
        /*000a*/ 	.short	(.L_112 - .L_111)
.L_111:
        /*000c*/ 	.word	0x00000000
        /*0010*/ 	.short	0x0003
        /*0012*/ 	.short	0x0014
        /*0014*/ 	.byte	0x00, 0xf0, 0x11, 0x00


	//----- nvinfo : EIATTR_KPARAM_INFO
	.align		4
.L_112:
        /*0018*/ 	.byte	0x04, 0x17
        /*001a*/ 	.short	(.L_114 - .L_113)
.L_113:
        /*001c*/ 	.word	0x00000000
        /*0020*/ 	.short	0x0002
        /*0022*/ 	.short	0x0010
        /*0024*/ 	.byte	0x00, 0xf0, 0x11, 0x00


	//----- nvinfo : EIATTR_KPARAM_INFO
	.align		4
.L_114:
        /*0028*/ 	.byte	0x04, 0x17
        /*002a*/ 	.short	(.L_116 - .L_115)
.L_115:
        /*002c*/ 	.word	0x00000000
        /*0030*/ 	.short	0x0001
        /*0032*/ 	.short	0x0008
        /*0034*/ 	.byte	0x00, 0xf5, 0x21, 0x00


	//----- nvinfo : EIATTR_KPARAM_INFO
	.align		4
.L_116:
        /*0038*/ 	.byte	0x04, 0x17
        /*003a*/ 	.short	(.L_118 - .L_117)
.L_117:
        /*003c*/ 	.word	0x00000000
        /*0040*/ 	.short	0x0000
        /*0042*/ 	.short	0x0000
        /*0044*/ 	.byte	0x00, 0xf5, 0x21, 0x00


	//----- nvinfo : EIATTR_SPARSE_MMA_MASK
	.align		4
.L_118:
        /*0048*/ 	.byte	0x03, 0x50
        /*004a*/ 	.short	0x0000


	//----- nvinfo : EIATTR_MAXREG_COUNT
	.align		4
        /*004c*/ 	.byte	0x03, 0x1b
        /*004e*/ 	.short	0x00ff


	//----- nvinfo : EIATTR_NUM_BARRIERS
	.align		4
        /*0050*/ 	.byte	0x02, 0x4c
        /*0052*/ 	.byte	0x01
	.zero		1


	//----- nvinfo : EIATTR_MERCURY_ISA_VERSION
	.align		4
        /*0054*/ 	.byte	0x03, 0x5f
        /*0056*/ 	.short	0x0101


	//----- nvinfo : EIATTR_VRC_CTA_INIT_COUNT
	.align		4
        /*0058*/ 	.byte	0x02, 0x4a
	.zero		1
	.zero		1


	//----- nvinfo : EIATTR_EXIT_INSTR_OFFSETS
	.align		4
        /*005c*/ 	.byte	0x04, 0x1c
        /*005e*/ 	.short	(.L_120 - .L_119)


	//   ....[0]....
.L_119:
        /*0060*/ 	.word	0x000002c0


	//   ....[1]....
        /*0064*/ 	.word	0x000003c0


	//----- nvinfo : EIATTR_CRS_STACK_SIZE
	.align		4
.L_120:
        /*0068*/ 	.byte	0x04, 0x1e
        /*006a*/ 	.short	(.L_122 - .L_121)
.L_121:
        /*006c*/ 	.word	0x00000000


	//----- nvinfo : EIATTR_CBANK_PARAM_SIZE
	.align		4
.L_122:
        /*0070*/ 	.byte	0x03, 0x19
        /*0072*/ 	.short	0x0018


	//----- nvinfo : EIATTR_PARAM_CBANK
	.align		4
        /*0074*/ 	.byte	0x04, 0x0a
        /*0076*/ 	.short	(.L_124 - .L_123)
	.align		4
.L_123:
        /*0078*/ 	.word	index@(.nv.constant0._Z8shuffleNPfS_ii)
        /*007c*/ 	.short	0x0380
        /*007e*/ 	.short	0x0018


	//----- nvinfo : EIATTR_SW_WAR
	.align		4
.L_124:
        /*0080*/ 	.byte	0x04, 0x36
        /*0082*/ 	.short	(.L_126 - .L_125)
.L_125:
        /*0084*/ 	.word	0x00000008
.L_126:


//--------------------- .nv.callgraph             --------------------------
	.section	.nv.callgraph,"",@"SHT_CUDA_CALLGRAPH"
	.align	4
	.sectionentsize	8
	.align		4
        /*0000*/ 	.word	0x00000000
	.align		4
        /*0004*/ 	.word	0xffffffff
	.align		4
        /*0008*/ 	.word	0x00000000
	.align		4
        /*000c*/ 	.word	0xfffffffe
	.align		4
        /*0010*/ 	.word	0x00000000
	.align		4
        /*0014*/ 	.word	0xfffffffd
	.align		4
        /*0018*/ 	.word	0x00000000
	.align		4
        /*001c*/ 	.word	0xfffffffc


//--------------------- .nv.constant4             --------------------------
	.section	.nv.constant4,"a",@progbits
	.align	8
	.align		8
.nv.constant4:
        /*0000*/ 	.dword	_ZN34_INTERNAL_7dd88073_4_k_cu__Z4getNi4cuda3std3__45__cpo5beginE
	.align		8
        /*0008*/ 	.dword	_ZN34_INTERNAL_7dd88073_4_k_cu__Z4getNi4cuda3std3__45__cpo3endE
	.align		8
        /*0010*/ 	.dword	_ZN34_INTERNAL_7dd88073_4_k_cu__Z4getNi4cuda3std3__45__cpo6cbeginE
	.align		8
        /*0018*/ 	.dword	_ZN34_INTERNAL_7dd88073_4_k_cu__Z4getNi4cuda3std3__45__cpo4cendE
	.align		8
        /*0020*/ 	.dword	_ZN34_INTERNAL_7dd88073_4_k_cu__Z4getNi4cuda3std3__45__cpo6rbeginE
	.align		8
        /*0028*/ 	.dword	_ZN34_INTERNAL_7dd88073_4_k_cu__Z4getNi4cuda3std3__45__cpo4rendE
	.align		8
        /*0030*/ 	.dword	_ZN34_INTERNAL_7dd88073_4_k_cu__Z4getNi4cuda3std3__45__cpo7crbeginE
	.align		8
        /*0038*/ 	.dword	_ZN34_INTERNAL_7dd88073_4_k_cu__Z4getNi4cuda3std3__45__cpo5crendE
	.align		8
        /*0040*/ 	.dword	_ZN34_INTERNAL_7dd88073_4_k_cu__Z4getNi4cuda3std3__436_GLOBAL__N__7dd88073_4_k_cu__Z4getNi6ignoreE
	.align		8
        /*0048*/ 	.dword	_ZN34_INTERNAL_7dd88073_4_k_cu__Z4getNi4cuda3std3__419piecewise_constructE
	.align		8
        /*0050*/ 	.dword	_ZN34_INTERNAL_7dd88073_4_k_cu__Z4getNi4cuda3std3__48in_placeE
	.align		8
        /*0058*/ 	.dword	_ZN34_INTERNAL_7dd88073_4_k_cu__Z4getNi4cuda3std3__420unreachable_sentinelE
	.align		8
        /*0060*/ 	.dword	_ZN34_INTERNAL_7dd88073_4_k_cu__Z4getNi4cuda3std3__47nulloptE
	.align		8
        /*0068*/ 	.dword	_ZN34_INTERNAL_7dd88073_4_k_cu__Z4getNi4cuda3std3__48unexpectE
	.align		8
        /*0070*/ 	.dword	_ZN34_INTERNAL_7dd88073_4_k_cu__Z4getNi4cuda3std6ranges3__45__cpo4swapE
	.align		8
        /*0078*/ 	.dword	_ZN34_INTERNAL_7dd88073_4_k_cu__Z4getNi4cuda3std6ranges3__45__cpo9iter_moveE
	.align		8
        /*0080*/ 	.dword	_ZN34_INTERNAL_7dd88073_4_k_cu__Z4getNi4cuda3std6ranges3__45__cpo5beginE
	.align		8
        /*0088*/ 	.dword	_ZN34_INTERNAL_7dd88073_4_k_cu__Z4getNi4cuda3std6ranges3__45__cpo3endE
	.align		8
        /*0090*/ 	.dword	_ZN34_INTERNAL_7dd88073_4_k_cu__Z4getNi4cuda3std6ranges3__45__cpo6cbeginE
	.align		8
        /*0098*/ 	.dword	_ZN34_INTERNAL_7dd88073_4_k_cu__Z4getNi4cuda3std6ranges3__45__cpo4cendE
	.align		8
        /*00a0*/ 	.dword	_ZN34_INTERNAL_7dd88073_4_k_cu__Z4getNi4cuda3std6ranges3__45__cpo7advanceE
	.align		8
        /*00a8*/ 	.dword	_ZN34_INTERNAL_7dd88073_4_k_cu__Z4getNi4cuda3std6ranges3__45__cpo9iter_swapE
	.align		8
        /*00b0*/ 	.dword	_ZN34_INTERNAL_7dd88073_4_k_cu__Z4getNi4cuda3std6ranges3__45__cpo4nextE
	.align		8
        /*00b8*/ 	.dword	_ZN34_INTERNAL_7dd88073_4_k_cu__Z4getNi4cuda3std6ranges3__45__cpo4prevE
	.align		8
        /*00c0*/ 	.dword	_ZN34_INTERNAL_7dd88073_4_k_cu__Z4getNi4cuda3std6ranges3__45__cpo4dataE
	.align		8
        /*00c8*/ 	.dword	_ZN34_INTERNAL_7dd88073_4_k_cu__Z4getNi4cuda3std6ranges3__45__cpo5cdataE
	.align		8
        /*00d0*/ 	.dword	_ZN34_INTERNAL_7dd88073_4_k_cu__Z4getNi4cuda3std6ranges3__45__cpo4sizeE
	.align		8
        /*00d8*/ 	.dword	_ZN34_INTERNAL_7dd88073_4_k_cu__Z4getNi4cuda3std6ranges3__45__cpo5ssizeE
	.align		8
        /*00e0*/ 	.dword	_ZN34_INTERNAL_7dd88073_4_k_cu__Z4getNi4cuda3std6ranges3__45__cpo8distanceE
	.align		8
        /*00e8*/ 	.dword	_ZN34_INTERNAL_7dd88073_4_k_cu__Z4getNi6thrust24THRUST_300001_SM_1000_NS8cuda_cub3parE
	.align		8
        /*00f0*/ 	.dword	_ZN34_INTERNAL_7dd88073_4_k_cu__Z4getNi6thrust24THRUST_300001_SM_1000_NS8cuda_cub10par_nosyncE
	.align		8
        /*00f8*/ 	.dword	_ZN34_INTERNAL_7dd88073_4_k_cu__Z4getNi6thrust24THRUST_300001_SM_1000_NS6system6detail10sequential3seqE
	.align		8
        /*0100*/ 	.dword	_ZN34_INTERNAL_7dd88073_4_k_cu__Z4getNi6thrust24THRUST_300001_SM_1000_NS12placeholders2_1E
	.align		8
        /*0108*/ 	.dword	_ZN34_INTERNAL_7dd88073_4_k_cu__Z4getNi6thrust24THRUST_300001_SM_1000_NS12placeholders2_2E
	.align		8
        /*0110*/ 	.dword	_ZN34_INTERNAL_7dd88073_4_k_cu__Z4getNi6thrust24THRUST_300001_SM_1000_NS12placeholders2_3E
	.align		8
        /*0118*/ 	.dword	_ZN34_INTERNAL_7dd88073_4_k_cu__Z4getNi6thrust24THRUST_300001_SM_1000_NS12placeholders2_4E
	.align		8
        /*0120*/ 	.dword	_ZN34_INTERNAL_7dd88073_4_k_cu__Z4getNi6thrust24THRUST_300001_SM_1000_NS12placeholders2_5E
	.align		8
        /*0128*/ 	.dword	_ZN34_INTERNAL_7dd88073_4_k_cu__Z4getNi6thrust24THRUST_300001_SM_1000_NS12placeholders2_6E
	.align		8
        /*0130*/ 	.dword	_ZN34_INTERNAL_7dd88073_4_k_cu__Z4getNi6thrust24THRUST_300001_SM_1000_NS12placeholders2_7E
	.align		8
        /*0138*/ 	.dword	_ZN34_INTERNAL_7dd88073_4_k_cu__Z4getNi6thrust24THRUST_300001_SM_1000_NS12placeholders2_8E
	.align		8
        /*0140*/ 	.dword	_ZN34_INTERNAL_7dd88073_4_k_cu__Z4getNi6thrust24THRUST_300001_SM_1000_NS12placeholders2_9E
	.align		8
        /*0148*/ 	.dword	_ZN34_INTERNAL_7dd88073_4_k_cu__Z4getNi6thrust24THRUST_300001_SM_1000_NS12placeholders3_10E
	.align		8
        /*0150*/ 	.dword	_ZN34_INTERNAL_7dd88073_4_k_cu__Z4getNi6thrust24THRUST_300001_SM_1000_NS3seqE


//--------------------- .text._ZN3cub18CUB_300001_SM_10006detail11EmptyKernelIvEEvv --------------------------
	.section	.text._ZN3cub18CUB_300001_SM_10006detail11EmptyKernelIvEEvv,"ax",@progbits
	.align	128
        .global         _ZN3cub18CUB_300001_SM_10006detail11EmptyKernelIvEEvv
        .type           _ZN3cub18CUB_300001_SM_10006detail11EmptyKernelIvEEvv,@function
        .size           _ZN3cub18CUB_300001_SM_10006detail11EmptyKernelIvEEvv,(.L_x_18 - _ZN3cub18CUB_300001_SM_10006detail11EmptyKernelIvEEvv)
        .other          _ZN3cub18CUB_300001_SM_10006detail11EmptyKernelIvEEvv,@"STO_CUDA_ENTRY STV_DEFAULT"
_ZN3cub18CUB_300001_SM_10006detail11EmptyKernelIvEEvv:
.text._ZN3cub18CUB_300001_SM_10006detail11EmptyKernelIvEEvv:
[----:B------:R-:W-:Y:S01]  /*0000*/  LDC R1, c[0x0][0x37c] ;  /* 0x0000df00ff017b82 */ /* 0x000fe20000000800 */
[----:B------:R-:W-:Y:S05]  /*0010*/  EXIT ;  /* 0x000000000000794d */ /* 0x000fea0003800000 */
.L_x_0:
[----:B------:R-:W-:-:S00]  /*0020*/  BRA `(.L_x_0) ;  /* 0xfffffffc00fc7947 */ /* 0x000fc0000383ffff */
[----:B------:R-:W-:-:S00]  /*0030*/  NOP ;  /* 0x0000000000007918 */ /* 0x000fc00000000000 */
        /* <DEDUP_REMOVED lines=12> */
.L_x_18:


//--------------------- .text._Z7comparePfPbii    --------------------------
	.section	.text._Z7comparePfPbii,"ax",@progbits
	.align	128
        .global         _Z7comparePfPbii
        .type           _Z7comparePfPbii,@function
        .size           _Z7comparePfPbii,(.L_x_19 - _Z7comparePfPbii)
        .other          _Z7comparePfPbii,@"STO_CUDA_ENTRY STV_DEFAULT"
_Z7comparePfPbii:
.text._Z7comparePfPbii:
[----:B------:R-:W-:Y:S01]  /*0000*/  LDC R1, c[0x0][0x37c] ;  /* 0x0000df00ff017b82 */ /* 0x000fe20000000800 */
[----:B------:R-:W0:Y:S01]  /*0010*/  S2R R5, SR_CTAID.X ;  /* 0x0000000000057919 */ /* 0x000e220000002500 */
[----:B------:R-:W0:Y:S01]  /*0020*/  LDCU UR4, c[0x0][0x360] ;  /* 0x00006c00ff0477ac */ /* 0x000e220008000800 */
[----:B------:R-:W-:Y:S01]  /*0030*/  IMAD.MOV.U32 R3, RZ, RZ, RZ ;  /* 0x000000ffff037224 */ /* 0x000fe200078e00ff */
[----:B------:R-:W0:Y:S01]  /*0040*/  S2R R2, SR_TID.X ;  /* 0x0000000000027919 */ /* 0x000e220000002100 */
[----:B------:R-:W1:Y:S01]  /*0050*/  LDCU UR6, c[0x0][0x394] ;  /* 0x00007280ff0677ac */ /* 0x000e620008000800 */
[----:B------:R-:W2:Y:S01]  /*0060*/  LDCU UR5, c[0x0][0x370] ;  /* 0x00006e00ff0577ac */ /* 0x000ea20008000800 */
[----:B-1----:R-:W-:Y:S01]  /*0070*/  USHF.R.S32.HI UR7, URZ, 0x1f, UR6 ;  /* 0x0000001fff077899 */ /* 0x002fe20008011406 */
[----:B0-----:R-:W-:Y:S01]  /*0080*/  IMAD.WIDE.U32 R2, R5, UR4, R2 ;  /* 0x0000000405027c25 */ /* 0x001fe2000f8e0002 */
[----:B--2---:R-:W-:Y:S02]  /*0090*/  UIMAD UR4, UR4, UR5, URZ ;  /* 0x00000005040472a4 */ /* 0x004fe4000f8e02ff */
[----:B------:R-:W-:-:S04]  /*00a0*/  ISETP.GE.U32.AND P0, PT, R2, UR6, PT ;  /* 0x0000000602007c0c */ /* 0x000fc8000bf06070 */
[----:B------:R-:W-:-:S13]  /*00b0*/  ISETP.GE.U32.AND.EX P0, PT, R3, UR7, PT, P0 ;  /* 0x0000000703007c0c */ /* 0x000fda000bf06100 */
[----:B------:R-:W-:Y:S05]  /*00c0*/  @P0 EXIT ;  /* 0x000000000000094d */ /* 0x000fea0003800000 */
[----:B------:R-:W0:Y:S01]  /*00d0*/  LDCU UR5, c[0x0][0x390] ;  /* 0x00007200ff0577ac */ /* 0x000e220008000800 */
[----:B------:R-:W-:Y:S02]  /*00e0*/  IMAD.MOV.U32 R6, RZ, RZ, R2 ;  /* 0x000000ffff067224 */ /* 0x000fe400078e0002 */
[----:B------:R-:W-:Y:S01]  /*00f0*/  IMAD.MOV.U32 R9, RZ, RZ, R3 ;  /* 0x000000ffff097224 */ /* 0x000fe200078e0003 */
[----:B------:R-:W-:Y:S01]  /*0100*/  UMOV UR6, 0x1 ;  /* 0x0000000100067882 */ /* 0x000fe20000000000 */
[----:B------:R-:W1:Y:S01]  /*0110*/  LDCU.64 UR8, c[0x0][0x358] ;  /* 0x00006b00ff0877ac */ /* 0x000e620008000a00 */
[----:B------:R-:W2:Y:S01]  /*0120*/  LDCU UR10, c[0x0][0x394] ;  /* 0x00007280ff0a77ac */ /* 0x000ea20008000800 */
[----:B------:R-:W3:Y:S01]  /*0130*/  LDCU.128 UR12, c[0x0][0x380] ;  /* 0x00007000ff0c77ac */ /* 0x000ee20008000c00 */
[----:B0-----:R-:W-:-:S04]  /*0140*/  USHF.L.U32 UR5, UR6, UR5, URZ ;  /* 0x0000000506057299 */ /* 0x001fc800080006ff */
[----:B------:R-:W-:-:S12]  /*0150*/  USHF.R.S32.HI UR6, URZ, 0x1f, UR5 ;  /* 0x0000001fff067899 */ /* 0x000fd80008011405 */
.L_x_6:
[----:B0-----:R-:W-:Y:S01]  /*0160*/  LOP3.LUT R0, R6, UR5, RZ, 0xc0, !PT ;  /* 0x0000000506007c12 */ /* 0x001fe2000f8ec0ff */
[----:B------:R-:W-:Y:S01]  /*0170*/  BSSY.RECONVERGENT B0, `(.L_x_1) ;  /* 0x0000020000007945 */ /* 0x000fe20003800200 */
[----:B------:R-:W-:-:S03]  /*0180*/  LOP3.LUT R8, R9, UR6, RZ, 0xc0, !PT ;  /* 0x0000000609087c12 */ /* 0x000fc6000f8ec0ff */
[----:B------:R-:W-:Y:S01]  /*0190*/  BSSY.RELIABLE B1, `(.L_x_2) ;  /* 0x000001b000017945 */ /* 0x000fe20003800100 */
[----:B------:R-:W-:Y:S02]  /*01a0*/  ISETP.NE.U32.AND P0, PT, R0, RZ, PT ;  /* 0x000000ff0000720c */ /* 0x000fe40003f05070 */
[----:B---3--:R-:W-:Y:S02]  /*01b0*/  IADD3 R2, P1, PT, R6, UR14, RZ ;  /* 0x0000000e06027c10 */ /* 0x008fe4000ff3e0ff */
[----:B------:R-:W-:Y:S02]  /*01c0*/  ISETP.NE.AND.EX P0, PT, R8, RZ, PT, P0 ;  /* 0x000000ff0800720c */ /* 0x000fe40003f05300 */
[----:B------:R-:W-:Y:S02]  /*01d0*/  IADD3.X R3, PT, PT, R9, UR15, RZ, P1, !PT ;  /* 0x0000000f09037c10 */ /* 0x000fe40008ffe4ff */
[----:B------:R-:W-:Y:S02]  /*01e0*/  SEL R7, RZ, 0x1, !P0 ;  /* 0x00000001ff077807 */ /* 0x000fe40004000000 */
[----:B------:R-:W-:-:S03]  /*01f0*/  LEA R4, P0, R6, UR12, 0x3 ;  /* 0x0000000c06047c11 */ /* 0x000fc6000f8018ff */
[----:B-1----:R0:W-:Y:S01]  /*0200*/  STG.E.U8 desc[UR8][R2.64], R7 ;  /* 0x0000000702007986 */ /* 0x0021e2000c101108 */
[----:B------:R-:W-:Y:S02]  /*0210*/  LEA.HI.X R5, R6, UR13, R9, 0x3, P0 ;  /* 0x0000000d06057c11 */ /* 0x000fe400080f1c09 */
[----:B------:R-:W-:Y:S02]  /*0220*/  ISETP.NE.U32.AND P0, PT, R0, RZ, PT ;  /* 0x000000ff0000720c */ /* 0x000fe40003f05070 */
[----:B------:R-:W-:Y:S02]  /*0230*/  IADD3 R6, P1, PT, R6, UR4, RZ ;  /* 0x0000000406067c10 */ /* 0x000fe4000ff3e0ff */
[----:B------:R-:W-:-:S03]  /*0240*/  ISETP.NE.AND.EX P0, PT, R8, RZ, PT, P0 ;  /* 0x000000ff0800720c */ /* 0x000fc60003f05300 */
[----:B------:R-:W-:Y:S01]  /*0250*/  IMAD.X R9, RZ, RZ, R9, P1 ;  /* 0x000000ffff097224 */ /* 0x000fe200008e0609 */
[----:B--2---:R-:W-:-:S04]  /*0260*/  ISETP.GE.U32.AND P1, PT, R6, UR10, PT ;  /* 0x0000000a06007c0c */ /* 0x004fc8000bf26070 */
[----:B------:R-:W-:-:S05]  /*0270*/  ISETP.GE.U32.AND.EX P1, PT, R9, UR7, PT, P1 ;  /* 0x0000000709007c0c */ /* 0x000fca000bf26110 */
[----:B0-----:R-:W-:Y:S08]  /*0280*/  @!P0 BRA `(.L_x_3) ;  /* 0x0000000000188947 */ /* 0x001ff00003800000 */
[----:B------:R-:W2:Y:S04]  /*0290*/  LDG.E R3, desc[UR8][R4.64] ;  /* 0x0000000804037981 */ /* 0x000ea8000c1e1900 */
[----:B------:R-:W2:Y:S02]  /*02a0*/  LDG.E R0, desc[UR8][R4.64+0x4] ;  /* 0x0000040804007981 */ /* 0x000ea4000c1e1900 */
[----:B--2---:R-:W-:-:S13]  /*02b0*/  FSETP.GEU.AND P0, PT, R3, R0, PT ;  /* 0x000000000300720b */ /* 0x004fda0003f0e000 */
[----:B------:R-:W-:Y:S05]  /*02c0*/  @P0 BREAK.RELIABLE B1 ;  /* 0x0000000000010942 */ /* 0x000fea0003800100 */
[----:B------:R-:W-:Y:S05]  /*02d0*/  @!P0 BRA `(.L_x_4) ;  /* 0x0000000000188947 */ /* 0x000fea0003800000 */
[----:B------:R-:W-:Y:S05]  /*02e0*/  BRA `(.L_x_5) ;  /* 0x0000000000207947 */ /* 0x000fea0003800000 */
.L_x_3:
[----:B------:R-:W2:Y:S04]  /*02f0*/  LDG.E R3, desc[UR8][R4.64] ;  /* 0x0000000804037981 */ /* 0x000ea8000c1e1900 */
[----:B------:R-:W2:Y:S02]  /*0300*/  LDG.E R0, desc[UR8][R4.64+0x4] ;  /* 0x0000040804007981 */ /* 0x000ea4000c1e1900 */
[----:B--2---:R-:W-:-:S13]  /*0310*/  FSETP.GE.AND P0, PT, R3, R0, PT ;  /* 0x000000000300720b */ /* 0x004fda0003f06000 */
[----:B------:R-:W-:Y:S05]  /*0320*/  @!P0 BREAK.RELIABLE B1 ;  /* 0x0000000000018942 */ /* 0x000fea0003800100 */
[----:B------:R-:W-:Y:S05]  /*0330*/  @!P0 BRA `(.L_x_5) ;  /* 0x00000000000c8947 */ /* 0x000fea0003800000 */
.L_x_4:
[----:B------:R-:W-:Y:S05]  /*0340*/  BSYNC.RELIABLE B1 ;  /* 0x0000000000017941 */ /* 0x000fea0003800100 */
.L_x_2:
[----:B------:R0:W-:Y:S04]  /*0350*/  STG.E desc[UR8][R4.64], R0 ;  /* 0x0000000004007986 */ /* 0x0001e8000c101908 */
[----:B------:R0:W-:Y:S02]  /*0360*/  STG.E desc[UR8][R4.64+0x4], R3 ;  /* 0x0000040304007986 */ /* 0x0001e4000c101908 */
.L_x_5:
[----:B------:R-:W-:Y:S05]  /*0370*/  BSYNC.RECONVERGENT B0 ;  /* 0x0000000000007941 */ /* 0x000fea0003800200 */
.L_x_1:
[----:B------:R-:W-:Y:S05]  /*0380*/  @!P1 BRA `(.L_x_6) ;  /* 0xfffffffc00749947 */ /* 0x000fea000383ffff */
[----:B------:R-:W-:Y:S05]  /*0390*/  EXIT ;  /* 0x000000000000794d */ /* 0x000fea0003800000 */
.L_x_7:
        /* <DEDUP_REMOVED lines=14> */
.L_x_19:


//--------------------- .text._Z10butterflyNPfS_ii --------------------------
	.section	.text._Z10butterflyNPfS_ii,"ax",@progbits
	.align	128
        .global         _Z10butterflyNPfS_ii
        .type           _Z10butterflyNPfS_ii,@function
        .size           _Z10butterflyNPfS_ii,(.L_x_20 - _Z10butterflyNPfS_ii)
        .other          _Z10butterflyNPfS_ii,@"STO_CUDA_ENTRY STV_DEFAULT"
_Z10butterflyNPfS_ii:
.text._Z10butterflyNPfS_ii:
[----:B------:R-:W-:Y:S01]  /*0000*/  LDC R1, c[0x0][0x37c] ;  /* 0x0000df00ff017b82 */ /* 0x000fe20000000800 */
[----:B------:R-:W0:Y:S01]  /*0010*/  S2R R0, SR_TID.X ;  /* 0x0000000000007919 */ /* 0x000e220000002100 */
[----:B------:R-:W1:Y:S06]  /*0020*/  LDCU UR7, c[0x0][0x390] ;  /* 0x00007200ff0777ac */ /* 0x000e6c0008000800 */
[----:B------:R-:W2:Y:S01]  /*0030*/  S2UR UR6, SR_CTAID.X ;  /* 0x00000000000679c3 */ /* 0x000ea20000002500 */
[----:B------:R-:W-:Y:S01]  /*0040*/  BSSY.RECONVERGENT B0, `(.L_x_8) ;  /* 0x0000031000007945 */ /* 0x000fe20003800200 */
[----:B------:R-:W-:Y:S01]  /*0050*/  IMAD.MOV.U32 R2, RZ, RZ, RZ ;  /* 0x000000ffff027224 */ /* 0x000fe200078e00ff */
[----:B------:R-:W3:Y:S01]  /*0060*/  LDCU.64 UR4, c[0x0][0x358] ;  /* 0x00006b00ff0477ac */ /* 0x000ee20008000a00 */
[----:B------:R-:W4:Y:S01]  /*0070*/  LDCU UR16, c[0x0][0x390] ;  /* 0x00007200ff1077ac */ /* 0x000f220008000800 */
[----:B------:R-:W0:Y:S01]  /*0080*/  LDCU.128 UR8, c[0x0][0x380] ;  /* 0x00007000ff0877ac */ /* 0x000e220008000c00 */
[----:B-1----:R-:W-:Y:S01]  /*0090*/  IMAD.U32 R15, RZ, RZ, UR7 ;  /* 0x00000007ff0f7e24 */ /* 0x002fe2000f8e00ff */
[----:B------:R-:W1:Y:S04]  /*00a0*/  LDCU UR7, c[0x0][0x360] ;  /* 0x00006c00ff0777ac */ /* 0x000e680008000800 */
[----:B------:R-:W-:Y:S01]  /*00b0*/  SHF.R.S32.HI R5, RZ, 0x1f, R15 ;  /* 0x0000001fff057819 */ /* 0x000fe2000001140f */
[----:B--2---:R-:W-:Y:S01]  /*00c0*/  IMAD R3, R15, UR6, RZ ;  /* 0x000000060f037c24 */ /* 0x004fe2000f8e02ff */
[----:B0-----:R-:W-:-:S13]  /*00d0*/  ISETP.GE.U32.AND P0, PT, R0, R15, PT ;  /* 0x0000000f0000720c */ /* 0x001fda0003f06070 */
[----:B-1-34-:R-:W-:Y:S05]  /*00e0*/  @P0 BRA `(.L_x_9) ;  /* 0x0000000000980947 */ /* 0x01afea0003800000 */
[----:B------:R-:W-:Y:S01]  /*00f0*/  LEA.HI R4, R15, R15, RZ, 0x1 ;  /* 0x0000000f0f047211 */ /* 0x000fe200078f08ff */
[----:B------:R-:W-:Y:S02]  /*0100*/  IMAD.MOV.U32 R13, RZ, RZ, R0 ;  /* 0x000000ffff0d7224 */ /* 0x000fe400078e0000 */
[----:B------:R-:W-:Y:S01]  /*0110*/  IMAD.MOV.U32 R16, RZ, RZ, R2 ;  /* 0x000000ffff107224 */ /* 0x000fe200078e0002 */
[----:B------:R-:W-:-:S04]  /*0120*/  SHF.R.S32.HI R4, RZ, 0x1, R4 ;  /* 0x00000001ff047819 */ /* 0x000fc80000011404 */
[----:B------:R-:W-:Y:S01]  /*0130*/  SHF.R.S32.HI R11, RZ, 0x1f, R4 ;  /* 0x0000001fff0b7819 */ /* 0x000fe20000011404 */
[----:B------:R-:W-:-:S05]  /*0140*/  VIADD R10, R4, 0xffffffff ;  /* 0xffffffff040a7836 */ /* 0x000fca0000000000 */
[----:B------:R-:W-:-:S07]  /*0150*/  SHF.R.S32.HI R12, RZ, 0x1f, R10 ;  /* 0x0000001fff0c7819 */ /* 0x000fce000001140a */
.L_x_10:
[C---:B------:R-:W-:Y:S02]  /*0160*/  ISETP.GE.U32.AND P0, PT, R13.reuse, R4, PT ;  /* 0x000000040d00720c */ /* 0x040fe40003f06070 */
[----:B------:R-:W-:Y:S02]  /*0170*/  LOP3.LUT R6, R13, 0x1, RZ, 0xc0, !PT ;  /* 0x000000010d067812 */ /* 0x000fe400078ec0ff */
[----:B------:R-:W-:-:S13]  /*0180*/  ISETP.GE.U32.AND.EX P0, PT, R16, R11, PT, P0 ;  /* 0x0000000b1000720c */ /* 0x000fda0003f06100 */
[----:B------:R-:W-:Y:S02]  /*0190*/  @P0 ISETP.NE.U32.AND P1, PT, R6, 0x1, PT ;  /* 0x000000010600080c */ /* 0x000fe40003f25070 */
[----:B0-----:R-:W-:Y:S02]  /*01a0*/  @!P0 IADD3 R7, P2, PT, RZ, -R6, RZ ;  /* 0x80000006ff078210 */ /* 0x001fe40007f5e0ff */
[----:B------:R-:W-:Y:S02]  /*01b0*/  @P0 ISETP.NE.U32.AND.EX P1, PT, RZ, RZ, PT, P1 ;  /* 0x000000ffff00020c */ /* 0x000fe40003f25110 */
[----:B------:R-:W-:Y:S01]  /*01c0*/  @!P0 LOP3.LUT R8, R7, R10, RZ, 0xc0, !PT ;  /* 0x0000000a07088212 */ /* 0x000fe200078ec0ff */
[----:B------:R-:W-:Y:S01]  /*01d0*/  @!P0 IMAD.X R9, RZ, RZ, -0x1, P2 ;  /* 0xffffffffff098424 */ /* 0x000fe200010e06ff */
[----:B------:R-:W-:Y:S02]  /*01e0*/  @P0 SEL R6, R10, RZ, P1 ;  /* 0x000000ff0a060207 */ /* 0x000fe40000800000 */
[----:B------:R-:W-:-:S02]  /*01f0*/  @!P0 IADD3 R8, P2, PT, R13, R8, RZ ;  /* 0x000000080d088210 */ /* 0x000fc40007f5e0ff */
[----:B------:R-:W-:Y:S02]  /*0200*/  @!P0 LOP3.LUT R9, R9, R12, RZ, 0xc0, !PT ;  /* 0x0000000c09098212 */ /* 0x000fe400078ec0ff */
[----:B------:R-:W-:Y:S02]  /*0210*/  @P0 SEL R7, R12, RZ, P1 ;  /* 0x000000ff0c070207 */ /* 0x000fe40000800000 */
[----:B------:R-:W-:Y:S01]  /*0220*/  @P0 IADD3 R8, P1, PT, R13, -R6, RZ ;  /* 0x800000060d080210 */ /* 0x000fe20007f3e0ff */
[----:B------:R-:W-:-:S04]  /*0230*/  @!P0 IMAD.X R6, R16, 0x1, R9, P2 ;  /* 0x0000000110068824 */ /* 0x000fc800010e0609 */
[----:B------:R-:W-:Y:S01]  /*0240*/  @P0 IMAD.X R6, R16, 0x1, ~R7, P1 ;  /* 0x0000000110060824 */ /* 0x000fe200008e0e07 */
[----:B------:R-:W-:-:S05]  /*0250*/  IADD3 R7, P0, PT, R3, R8, RZ ;  /* 0x0000000803077210 */ /* 0x000fca0007f1e0ff */
[----:B------:R-:W-:Y:S01]  /*0260*/  IMAD.X R8, RZ, RZ, R6, P0 ;  /* 0x000000ffff087224 */ /* 0x000fe200000e0606 */
[----:B------:R-:W-:-:S04]  /*0270*/  LEA R6, P0, R7, UR8, 0x2 ;  /* 0x0000000807067c11 */ /* 0x000fc8000f8010ff */
[----:B------:R-:W-:-:S06]  /*0280*/  LEA.HI.X R7, R7, UR9, R8, 0x2, P0 ;  /* 0x0000000907077c11 */ /* 0x000fcc00080f1408 */
[----:B------:R-:W2:Y:S01]  /*0290*/  LDG.E R7, desc[UR4][R6.64] ;  /* 0x0000000406077981 */ /* 0x000ea2000c1e1900 */
[----:B------:R-:W-:Y:S01]  /*02a0*/  IADD3 R9, P0, PT, R3, R13, RZ ;  /* 0x0000000d03097210 */ /* 0x000fe20007f1e0ff */
[----:B------:R-:W-:-:S04]  /*02b0*/  IMAD.U32 R15, RZ, RZ, UR16 ;  /* 0x00000010ff0f7e24 */ /* 0x000fc8000f8e00ff */
[----:B------:R-:W-:Y:S01]  /*02c0*/  IMAD.X R14, RZ, RZ, R16, P0 ;  /* 0x000000ffff0e7224 */ /* 0x000fe200000e0610 */
[----:B------:R-:W-:-:S04]  /*02d0*/  LEA R8, P0, R9, UR10, 0x2 ;  /* 0x0000000a09087c11 */ /* 0x000fc8000f8010ff */
[----:B------:R-:W-:Y:S02]  /*02e0*/  LEA.HI.X R9, R9, UR11, R14, 0x2, P0 ;  /* 0x0000000b09097c11 */ /* 0x000fe400080f140e */
[----:B------:R-:W-:-:S05]  /*02f0*/  IADD3 R13, P0, PT, R13, UR7, RZ ;  /* 0x000000070d0d7c10 */ /* 0x000fca000ff1e0ff */
[----:B------:R-:W-:Y:S01]  /*0300*/  IMAD.X R16, RZ, RZ, R16, P0 ;  /* 0x000000ffff107224 */ /* 0x000fe200000e0610 */
[----:B------:R-:W-:-:S04]  /*0310*/  ISETP.GE.U32.AND P0, PT, R13, R15, PT ;  /* 0x0000000f0d00720c */ /* 0x000fc80003f06070 */
[----:B------:R-:W-:Y:S01]  /*0320*/  ISETP.GE.U32.AND.EX P0, PT, R16, R5, PT, P0 ;  /* 0x000000051000720c */ /* 0x000fe20003f06100 */
[----:B--2---:R0:W-:-:S12]  /*0330*/  STG.E desc[UR4][R8.64], R7 ;  /* 0x0000000708007986 */ /* 0x0041d8000c101904 */
[----:B------:R-:W-:Y:S05]  /*0340*/  @!P0 BRA `(.L_x_10) ;  /* 0xfffffffc00848947 */ /* 0x000fea000383ffff */
.L_x_9:
[----:B------:R-:W-:Y:S05]  /*0350*/  BSYNC.RECONVERGENT B0 ;  /* 0x0000000000007941 */ /* 0x000fea0003800200 */
.L_x_8:
[----:B------:R-:W-:Y:S01]  /*0360*/  BAR.SYNC.DEFER_BLOCKING 0x0 ;  /* 0x0000000000007b1d */ /* 0x000fe20000010000 */
[----:B------:R-:W-:-:S05]  /*0370*/  ISETP.GE.U32.AND P0, PT, R0, R15, PT ;  /* 0x0000000f0000720c */ /* 0x000fca0003f06070 */
[----:B------:R-:W1:Y:S08]  /*0380*/  LDCU.128 UR12, c[0x0][0x380] ;  /* 0x00007000ff0c77ac */ /* 0x000e700008000c00 */
[----:B-1----:R-:W-:Y:S05]  /*0390*/  @P0 EXIT ;  /* 0x000000000000094d */ /* 0x002fea0003800000 */
.L_x_11:
[----:B------:R-:W-:-:S05]  /*03a0*/  IADD3 R4, P0, PT, R3, R0, RZ ;  /* 0x0000000003047210 */ /* 0x000fca0007f1e0ff */
[----:B01----:R-:W-:Y:S02]  /*03b0*/  IMAD.X R7, RZ, RZ, R2, P0 ;  /* 0x000000ffff077224 */ /* 0x003fe400000e0602 */
[----:B------:R-:W-:-:S03]  /*03c0*/  IMAD.SHL.U32 R8, R4, 0x4, RZ ;  /* 0x0000000404087824 */ /* 0x000fc600078e00ff */
[----:B------:R-:W-:Y:S02]  /*03d0*/  SHF.L.U64.HI R4, R4, 0x2, R7 ;  /* 0x0000000204047819 */ /* 0x000fe40000010207 */
[----:B------:R-:W-:-:S04]  /*03e0*/  IADD3 R6, P0, PT, R8, UR14, RZ ;  /* 0x0000000e08067c10 */ /* 0x000fc8000ff1e0ff */
[----:B------:R-:W-:-:S06]  /*03f0*/  IADD3.X R7, PT, PT, R4, UR15, RZ, P0, !PT ;  /* 0x0000000f04077c10 */ /* 0x000fcc00087fe4ff */
[----:B------:R-:W2:Y:S01]  /*0400*/  LDG.E R7, desc[UR4][R6.64] ;  /* 0x0000000406077981 */ /* 0x000ea2000c1e1900 */
[----:B------:R-:W-:Y:S02]  /*0410*/  IADD3 R8, P0, PT, R8, UR12, RZ ;  /* 0x0000000c08087c10 */ /* 0x000fe4000ff1e0ff */
[----:B------:R-:W-:Y:S02]  /*0420*/  IADD3 R0, P1, PT, R0, UR7, RZ ;  /* 0x0000000700007c10 */ /* 0x000fe4000ff3e0ff */
[----:B------:R-:W-:Y:S02]  /*0430*/  IADD3.X R9, PT, PT, R4, UR13, RZ, P0, !PT ;  /* 0x0000000d04097c10 */ /* 0x000fe400087fe4ff */
[----:B------:R-:W-:Y:S01]  /*0440*/  ISETP.GE.U32.AND P0, PT, R0, R15, PT ;  /* 0x0000000f0000720c */ /* 0x000fe20003f06070 */
[----:B------:R-:W-:-:S05]  /*0450*/  IMAD.X R2, RZ, RZ, R2, P1 ;  /* 0x000000ffff027224 */ /* 0x000fca00008e0602 */
[----:B------:R-:W-:Y:S01]  /*0460*/  ISETP.GE.U32.AND.EX P0, PT, R2, R5, PT, P0 ;  /* 0x000000050200720c */ /* 0x000fe20003f06100 */
[----:B--2---:R1:W-:-:S12]  /*0470*/  STG.E desc[UR4][R8.64], R7 ;  /* 0x0000000708007986 */ /* 0x0043d8000c101904 */
[----:B------:R-:W-:Y:S05]  /*0480*/  @!P0 BRA `(.L_x_11) ;  /* 0xfffffffc00c48947 */ /* 0x000fea000383ffff */
[----:B------:R-:W-:Y:S05]  /*0490*/  EXIT ;  /* 0x000000000000794d */ /* 0x000fea0003800000 */
.L_x_12:
        /* <DEDUP_REMOVED lines=14> */
.L_x_20:


//--------------------- .text._Z8shuffleNPfS_ii   --------------------------
	.section	.text._Z8shuffleNPfS_ii,"ax",@progbits
	.align	128
        .global         _Z8shuffleNPfS_ii
        .type           _Z8shuffleNPfS_ii,@function
        .size           _Z8shuffleNPfS_ii,(.L_x_21 - _Z8shuffleNPfS_ii)
        .other          _Z8shuffleNPfS_ii,@"STO_CUDA_ENTRY STV_DEFAULT"
_Z8shuffleNPfS_ii:
.text._Z8shuffleNPfS_ii:
[----:B------:R-:W-:Y:S01]  /*0000*/  LDC R1, c[0x0][0x37c] ;  /* 0x0000df00ff017b82 */ /* 0x000fe20000000800 */
[----:B------:R-:W0:Y:S07]  /*0010*/  S2R R0, SR_TID.X ;  /* 0x0000000000007919 */ /* 0x000e2e0000002100 */
[----:B------:R-:W1:Y:S01]  /*0020*/  LDC R3, c[0x0][0x390] ;  /* 0x0000e400ff037b82 */ /* 0x000e620000000800 */
[----:B------:R-:W2:Y:S01]  /*0030*/  LDCU.64 UR4, c[0x0][0x358] ;  /* 0x00006b00ff0477ac */ /* 0x000ea20008000a00 */
[----:B------:R-:W-:Y:S01]  /*0040*/  BSSY.RECONVERGENT B0, `(.L_x_13) ;  /* 0x0000024000007945 */ /* 0x000fe20003800200 */
[----:B------:R-:W-:Y:S01]  /*0050*/  IMAD.MOV.U32 R2, RZ, RZ, RZ ;  /* 0x000000ffff027224 */ /* 0x000fe200078e00ff */
[----:B------:R-:W3:Y:S04]  /*0060*/  LDCU UR7, c[0x0][0x360] ;  /* 0x00006c00ff0777ac */ /* 0x000ee80008000800 */
[----:B------:R-:W4:Y:S01]  /*0070*/  S2UR UR6, SR_CTAID.X ;  /* 0x00000000000679c3 */ /* 0x000f220000002500 */
[----:B------:R-:W0:Y:S01]  /*0080*/  LDCU.128 UR8, c[0x0][0x380] ;  /* 0x00007000ff0877ac */ /* 0x000e220008000c00 */
[----:B-1----:R-:W-:-:S02]  /*0090*/  SHF.R.S32.HI R7, RZ, 0x1f, R3 ;  /* 0x0000001fff077819 */ /* 0x002fc40000011403 */
[----:B0-----:R-:W-:Y:S01]  /*00a0*/  ISETP.GE.U32.AND P0, PT, R0, R3, PT ;  /* 0x000000030000720c */ /* 0x001fe20003f06070 */
[----:B----4-:R-:W-:-:S12]  /*00b0*/  IMAD R5, R3, UR6, RZ ;  /* 0x0000000603057c24 */ /* 0x010fd8000f8e02ff */
[----:B--23--:R-:W-:Y:S05]  /*00c0*/  @P0 BRA `(.L_x_14) ;  /* 0x00000000006c0947 */ /* 0x00cfea0003800000 */
[----:B------:R-:W-:Y:S01]  /*00d0*/  LEA.HI R4, R3, R3, RZ, 0x1 ;  /* 0x0000000303047211 */ /* 0x000fe200078f08ff */
[----:B------:R-:W-:Y:S02]  /*00e0*/  IMAD.MOV.U32 R14, RZ, RZ, R0 ;  /* 0x000000ffff0e7224 */ /* 0x000fe400078e0000 */
[----:B------:R-:W-:Y:S01]  /*00f0*/  IMAD.MOV.U32 R13, RZ, RZ, R2 ;  /* 0x000000ffff0d7224 */ /* 0x000fe200078e0002 */
[----:B------:R-:W-:-:S04]  /*0100*/  SHF.R.S32.HI R4, RZ, 0x1, R4 ;  /* 0x00000001ff047819 */ /* 0x000fc80000011404 */
[----:B------:R-:W-:-:S07]  /*0110*/  SHF.R.S32.HI R6, RZ, 0x1f, R4 ;  /* 0x0000001fff067819 */ /* 0x000fce0000011404 */
.L_x_15:
[C---:B------:R-:W-:Y:S02]  /*0120*/  LOP3.LUT R8, R14.reuse, 0x1, RZ, 0xc0, !PT ;  /* 0x000000010e087812 */ /* 0x040fe400078ec0ff */
[----:B0-----:R-:W-:Y:S02]  /*0130*/  SHF.R.U64 R9, R14, 0x1, R13 ;  /* 0x000000010e097819 */ /* 0x001fe4000000120d */
[----:B------:R-:W-:-:S04]  /*0140*/  IADD3 R11, P0, PT, RZ, -R8, RZ ;  /* 0x80000008ff0b7210 */ /* 0x000fc80007f1e0ff */
[----:B------:R-:W-:Y:S01]  /*0150*/  LOP3.LUT R8, R11, R4, RZ, 0xc0, !PT ;  /* 0x000000040b087212 */ /* 0x000fe200078ec0ff */
[----:B------:R-:W-:Y:S01]  /*0160*/  IMAD.X R15, RZ, RZ, -0x1, P0 ;  /* 0xffffffffff0f7424 */ /* 0x000fe200000e06ff */
[----:B------:R-:W-:Y:S02]  /*0170*/  SHF.R.U32.HI R11, RZ, 0x1, R13 ;  /* 0x00000001ff0b7819 */ /* 0x000fe4000001160d */
[----:B------:R-:W-:Y:S02]  /*0180*/  IADD3 R9, P0, P1, R5, R9, R8 ;  /* 0x0000000905097210 */ /* 0x000fe4000791e008 */
[----:B------:R-:W-:-:S04]  /*0190*/  LOP3.LUT R10, R15, R6, RZ, 0xc0, !PT ;  /* 0x000000060f0a7212 */ /* 0x000fc800078ec0ff */
[----:B------:R-:W-:Y:S02]  /*01a0*/  IADD3.X R10, PT, PT, RZ, R11, R10, P0, P1 ;  /* 0x0000000bff0a7210 */ /* 0x000fe400007e240a */
[----:B------:R-:W-:-:S04]  /*01b0*/  LEA R8, P0, R9, UR8, 0x2 ;  /* 0x0000000809087c11 */ /* 0x000fc8000f8010ff */
[----:B------:R-:W-:-:S06]  /*01c0*/  LEA.HI.X R9, R9, UR9, R10, 0x2, P0 ;  /* 0x0000000909097c11 */ /* 0x000fcc00080f140a */
[----:B------:R-:W2:Y:S01]  /*01d0*/  LDG.E R9, desc[UR4][R8.64] ;  /* 0x0000000408097981 */ /* 0x000ea2000c1e1900 */
[----:B------:R-:W-:-:S05]  /*01e0*/  IADD3 R11, P0, PT, R5, R14, RZ ;  /* 0x0000000e050b7210 */ /* 0x000fca0007f1e0ff */
        /* <DEDUP_REMOVED lines=9> */
.L_x_14:
[----:B------:R-:W-:Y:S05]  /*0280*/  BSYNC.RECONVERGENT B0 ;  /* 0x0000000000007941 */ /* 0x000fea0003800200 */
.L_x_13:
[----:B------:R-:W-:Y:S01]  /*0290*/  BAR.SYNC.DEFER_BLOCKING 0x0 ;  /* 0x0000000000007b1d */ /* 0x000fe20000010000 */
[----:B------:R-:W-:-:S05]  /*02a0*/  ISETP.GE.U32.AND P0, PT, R0, R3, PT ;  /* 0x000000030000720c */ /* 0x000fca0003f06070 */
[----:B------:R-:W1:Y:S08]  /*02b0*/  LDCU.128 UR12, c[0x0][0x380] ;  /* 0x00007000ff0c77ac */ /* 0x000e700008000c00 */
[----:B-1----:R-:W-:Y:S05]  /*02c0*/  @P0 EXIT ;  /* 0x000000000000094d */ /* 0x002fea0003800000 */
.L_x_16:
        /* <DEDUP_REMOVED lines=16> */
.L_x_17:
        /* <DEDUP_REMOVED lines=11> */
.L_x_21:


//--------------------- .nv.shared.reserved.0     --------------------------
	.section	.nv.shared.reserved.0,"aw",@nobits
	.weak		__nv_reservedSMEM_offset_0_alias
	.size		__nv_reservedSMEM_offset_0_alias, 0, 64
	.other		__nv_reservedSMEM_offset_0_alias,@"STO_CUDA_RESERVED_SHARED STV_DEFAULT"
__nv_reservedSMEM_offset_0_alias:
	.zero		0
	.zero		64


//--------------------- .nv.global                --------------------------
	.section	.nv.global,"aw",@nobits
.nv.global:
	.type		_ZN34_INTERNAL_7dd88073_4_k_cu__Z4getNi6thrust24THRUST_300001_SM_1000_NS3seqE,@object
	.size		_ZN34_INTERNAL_7dd88073_4_k_cu__Z4getNi6thrust24THRUST_300001_SM_1000_NS3seqE,(_ZN34_INTERNAL_7dd88073_4_k_cu__Z4getNi4cuda3std3__48in_placeE - _ZN34_INTERNAL_7dd88073_4_k_cu__Z4getNi6thrust24THRUST_300001_SM_1000_NS3seqE)
_ZN34_INTERNAL_7dd88073_4_k_cu__Z4getNi6thrust24THRUST_300001_SM_1000_NS3seqE:
	.zero		1
	.type		_ZN34_INTERNAL_7dd88073_4_k_cu__Z4getNi4cuda3std3__48in_placeE,@object
	.size		_ZN34_INTERNAL_7dd88073_4_k_cu__Z4getNi4cuda3std3__48in_placeE,(_ZN34_INTERNAL_7dd88073_4_k_cu__Z4getNi4cuda3std6ranges3__45__cpo4sizeE - _ZN34_INTERNAL_7dd88073_4_k_cu__Z4getNi4cuda3std3__48in_placeE)
_ZN34_INTERNAL_7dd88073_4_k_cu__Z4getNi4cuda3std3__48in_placeE:
	.zero		1
	.type		_ZN34_INTERNAL_7dd88073_4_k_cu__Z4getNi4cuda3std6ranges3__45__cpo4sizeE,@object
	.size		_ZN34_INTERNAL_7dd88073_4_k_cu__Z4getNi4cuda3std6ranges3__45__cpo4sizeE,(_ZN34_INTERNAL_7dd88073_4_k_cu__Z4getNi6thrust24THRUST_300001_SM_1000_NS12placeholders2_3E - _ZN34_INTERNAL_7dd88073_4_k_cu__Z4getNi4cuda3std6ranges3__45__cpo4sizeE)
_ZN34_INTERNAL_7dd88073_4_k_cu__Z4getNi4cuda3std6ranges3__45__cpo4sizeE:
	.zero		1
	.type		_ZN34_INTERNAL_7dd88073_4_k_cu__Z4getNi6thrust24THRUST_300001_SM_1000_NS12placeholders2_3E,@object
	.size		_ZN34_INTERNAL_7dd88073_4_k_cu__Z4getNi6thrust24THRUST_300001_SM_1000_NS12placeholders2_3E,(_ZN34_INTERNAL_7dd88073_4_k_cu__Z4getNi4cuda3std3__45__cpo6cbeginE - _ZN34_INTERNAL_7dd88073_4_k_cu__Z4getNi6thrust24THRUST_300001_SM_1000_NS12placeholders2_3E)
_ZN34_INTERNAL_7dd88073_4_k_cu__Z4getNi6thrust24THRUST_300001_SM_1000_NS12placeholders2_3E:
	.zero		1
	.type		_ZN34_INTERNAL_7dd88073_4_k_cu__Z4getNi4cuda3std3__45__cpo6cbeginE,@object
	.size		_ZN34_INTERNAL_7dd88073_4_k_cu__Z4getNi4cuda3std3__45__cpo6cbeginE,(_ZN34_INTERNAL_7dd88073_4_k_cu__Z4getNi4cuda3std6ranges3__45__cpo6cbeginE - _ZN34_INTERNAL_7dd88073_4_k_cu__Z4getNi4cuda3std3__45__cpo6cbeginE)
_ZN34_INTERNAL_7dd88073_4_k_cu__Z4getNi4cuda3std3__45__cpo6cbeginE:
	.zero		1
	.type		_ZN34_INTERNAL_7dd88073_4_k_cu__Z4getNi4cuda3std6ranges3__45__cpo6cbeginE,@object
	.size		_ZN34_INTERNAL_7dd88073_4_k_cu__Z4getNi4cuda3std6ranges3__45__cpo6cbeginE,(_ZN34_INTERNAL_7dd88073_4_k_cu__Z4getNi6thrust24THRUST_300001_SM_1000_NS12placeholders2_7E - _ZN34_INTERNAL_7dd88073_4_k_cu__Z4getNi4cuda3std6ranges3__45__cpo6cbeginE)
_ZN34_INTERNAL_7dd88073_4_k_cu__Z4getNi4cuda3std6ranges3__45__cpo6cbeginE:
	.zero		1
	.type		_ZN34_INTERNAL_7dd88073_4_k_cu__Z4getNi6thrust24THRUST_300001_SM_1000_NS12placeholders2_7E,@object
	.size		_ZN34_INTERNAL_7dd88073_4_k_cu__Z4getNi6thrust24THRUST_300001_SM_1000_NS12placeholders2_7E,(_ZN34_INTERNAL_7dd88073_4_k_cu__Z4getNi4cuda3std3__45__cpo7crbeginE - _ZN34_INTERNAL_7dd88073_4_k_cu__Z4getNi6thrust24THRUST_300001_SM_1000_NS12placeholders2_7E)
_ZN34_INTERNAL_7dd88073_4_k_cu__Z4getNi6thrust24THRUST_300001_SM_1000_NS12placeholders2_7E:
	.zero		1
	.type		_ZN34_INTERNAL_7dd88073_4_k_cu__Z4getNi4cuda3std3__45__cpo7crbeginE,@object
	.size		_ZN34_INTERNAL_7dd88073_4_k_cu__Z4getNi4cuda3std3__45__cpo7crbeginE,(_ZN34_INTERNAL_7dd88073_4_k_cu__Z4getNi4cuda3std6ranges3__45__cpo4nextE - _ZN34_INTERNAL_7dd88073_4_k_cu__Z4getNi4cuda3std3__45__cpo7crbeginE)
_ZN34_INTERNAL_7dd88073_4_k_cu__Z4getNi4cuda3std3__45__cpo7crbeginE:
	.zero		1
	.type		_ZN34_INTERNAL_7dd88073_4_k_cu__Z4getNi4cuda3std6ranges3__45__cpo4nextE,@object
	.size		_ZN34_INTERNAL_7dd88073_4_k_cu__Z4getNi4cuda3std6ranges3__45__cpo4nextE,(_ZN34_INTERNAL_7dd88073_4_k_cu__Z4getNi4cuda3std6ranges3__45__cpo4swapE - _ZN34_INTERNAL_7dd88073_4_k_cu__Z4getNi4cuda3std6ranges3__45__cpo4nextE)
_ZN34_INTERNAL_7dd88073_4_k_cu__Z4getNi4cuda3std6ranges3__45__cpo4nextE:
	.zero		1
	.type		_ZN34_INTERNAL_7dd88073_4_k_cu__Z4getNi4cuda3std6ranges3__45__cpo4swapE,@object
	.size		_ZN34_INTERNAL_7dd88073_4_k_cu__Z4getNi4cuda3std6ranges3__45__cpo4swapE,(_ZN34_INTERNAL_7dd88073_4_k_cu__Z4getNi6thrust24THRUST_300001_SM_1000_NS8cuda_cub10par_nosyncE - _ZN34_INTERNAL_7dd88073_4_k_cu__Z4getNi4cuda3std6ranges3__45__cpo4swapE)
_ZN34_INTERNAL_7dd88073_4_k_cu__Z4getNi4cuda3std6ranges3__45__cpo4swapE:
	.zero		1
	.type		_ZN34_INTERNAL_7dd88073_4_k_cu__Z4getNi6thrust24THRUST_300001_SM_1000_NS8cuda_cub10par_nosyncE,@object
	.size		_ZN34_INTERNAL_7dd88073_4_k_cu__Z4getNi6thrust24THRUST_300001_SM_1000_NS8cuda_cub10par_nosyncE,(_ZN34_INTERNAL_7dd88073_4_k_cu__Z4getNi6thrust24THRUST_300001_SM_1000_NS12placeholders2_9E - _ZN34_INTERNAL_7dd88073_4_k_cu__Z4getNi6thrust24THRUST_300001_SM_1000_NS8cuda_cub10par_nosyncE)
_ZN34_INTERNAL_7dd88073_4_k_cu__Z4getNi6thrust24THRUST_300001_SM_1000_NS8cuda_cub10par_nosyncE:
	.zero		1
	.type		_ZN34_INTERNAL_7dd88073_4_k_cu__Z4getNi6thrust24THRUST_300001_SM_1000_NS12placeholders2_9E,@object
	.size		_ZN34_INTERNAL_7dd88073_4_k_cu__Z4getNi6thrust24THRUST_300001_SM_1000_NS12placeholders2_9E,(_ZN34_INTERNAL_7dd88073_4_k_cu__Z4getNi4cuda3std3__436_GLOBAL__N__7dd88073_4_k_cu__Z4getNi6ignoreE - _ZN34_INTERNAL_7dd88073_4_k_cu__Z4getNi6thrust24THRUST_300001_SM_1000_NS12placeholders2_9E)
_ZN34_INTERNAL_7dd88073_4_k_cu__Z4getNi6thrust24THRUST_300001_SM_1000_NS12placeholders2_9E:
	.zero		1
	.type		_ZN34_INTERNAL_7dd88073_4_k_cu__Z4getNi4cuda3std3__436_GLOBAL__N__7dd88073_4_k_cu__Z4getNi6ignoreE,@object
	.size		_ZN34_INTERNAL_7dd88073_4_k_cu__Z4getNi4cuda3std3__436_GLOBAL__N__7dd88073_4_k_cu__Z4getNi6ignoreE,(_ZN34_INTERNAL_7dd88073_4_k_cu__Z4getNi4cuda3std6ranges3__45__cpo4dataE - _ZN34_INTERNAL_7dd88073_4_k_cu__Z4getNi4cuda3std3__436_GLOBAL__N__7dd88073_4_k_cu__Z4getNi6ignoreE)
_ZN34_INTERNAL_7dd88073_4_k_cu__Z4getNi4cuda3std3__436_GLOBAL__N__7dd88073_4_k_cu__Z4getNi6ignoreE:
	.zero		1
	.type		_ZN34_INTERNAL_7dd88073_4_k_cu__Z4getNi4cuda3std6ranges3__45__cpo4dataE,@object
	.size		_ZN34_INTERNAL_7dd88073_4_k_cu__Z4getNi4cuda3std6ranges3__45__cpo4dataE,(_ZN34_INTERNAL_7dd88073_4_k_cu__Z4getNi6thrust24THRUST_300001_SM_1000_NS12placeholders2_1E - _ZN34_INTERNAL_7dd88073_4_k_cu__Z4getNi4cuda3std6ranges3__45__cpo4dataE)
_ZN34_INTERNAL_7dd88073_4_k_cu__Z4getNi4cuda3std6ranges3__45__cpo4dataE:
	.zero		1
	.type		_ZN34_INTERNAL_7dd88073_4_k_cu__Z4getNi6thrust24THRUST_300001_SM_1000_NS12placeholders2_1E,@object
	.size		_ZN34_INTERNAL_7dd88073_4_k_cu__Z4getNi6thrust24THRUST_300001_SM_1000_NS12placeholders2_1E,(_ZN34_INTERNAL_7dd88073_4_k_cu__Z4getNi4cuda3std3__45__cpo5beginE - _ZN34_INTERNAL_7dd88073_4_k_cu__Z4getNi6thrust24THRUST_300001_SM_1000_NS12placeholders2_1E)
_ZN34_INTERNAL_7dd88073_4_k_cu__Z4getNi6thrust24THRUST_300001_SM_1000_NS12placeholders2_1E:
	.zero		1
	.type		_ZN34_INTERNAL_7dd88073_4_k_cu__Z4getNi4cuda3std3__45__cpo5beginE,@object
	.size		_ZN34_INTERNAL_7dd88073_4_k_cu__Z4getNi4cuda3std3__45__cpo5beginE,(_ZN34_INTERNAL_7dd88073_4_k_cu__Z4getNi4cuda3std6ranges3__45__cpo5beginE - _ZN34_INTERNAL_7dd88073_4_k_cu__Z4getNi4cuda3std3__45__cpo5beginE)
_ZN34_INTERNAL_7dd88073_4_k_cu__Z4getNi4cuda3std3__45__cpo5beginE:
	.zero		1
	.type		_ZN34_INTERNAL_7dd88073_4_k_cu__Z4getNi4cuda3std6ranges3__45__cpo5beginE,@object
	.size		_ZN34_INTERNAL_7dd88073_4_k_cu__Z4getNi4cuda3std6ranges3__45__cpo5beginE,(_ZN34_INTERNAL_7dd88073_4_k_cu__Z4getNi6thrust24THRUST_300001_SM_1000_NS12placeholders2_5E - _ZN34_INTERNAL_7dd88073_4_k_cu__Z4getNi4cuda3std6ranges3__45__cpo5beginE)
_ZN34_INTERNAL_7dd88073_4_k_cu__Z4getNi4cuda3std6ranges3__45__cpo5beginE:
	.zero		1
	.type		_ZN34_INTERNAL_7dd88073_4_k_cu__Z4getNi6thrust24THRUST_300001_SM_1000_NS12placeholders2_5E,@object
	.size		_ZN34_INTERNAL_7dd88073_4_k_cu__Z4getNi6thrust24THRUST_300001_SM_1000_NS12placeholders2_5E,(_ZN34_INTERNAL_7dd88073_4_k_cu__Z4getNi4cuda3std3__45__cpo6rbeginE - _ZN34_INTERNAL_7dd88073_4_k_cu__Z4getNi6thrust24THRUST_300001_SM_1000_NS12placeholders2_5E)
_ZN34_INTERNAL_7dd88073_4_k_cu__Z4getNi6thrust24THRUST_300001_SM_1000_NS12placeholders2_5E:
	.zero		1
	.type		_ZN34_INTERNAL_7dd88073_4_k_cu__Z4getNi4cuda3std3__45__cpo6rbeginE,@object
	.size		_ZN34_INTERNAL_7dd88073_4_k_cu__Z4getNi4cuda3std3__45__cpo6rbeginE,(_ZN34_INTERNAL_7dd88073_4_k_cu__Z4getNi4cuda3std6ranges3__45__cpo7advanceE - _ZN34_INTERNAL_7dd88073_4_k_cu__Z4getNi4cuda3std3__45__cpo6rbeginE)
_ZN34_INTERNAL_7dd88073_4_k_cu__Z4getNi4cuda3std3__45__cpo6rbeginE:
	.zero		1
	.type		_ZN34_INTERNAL_7dd88073_4_k_cu__Z4getNi4cuda3std6ranges3__45__cpo7advanceE,@object
	.size		_ZN34_INTERNAL_7dd88073_4_k_cu__Z4getNi4cuda3std6ranges3__45__cpo7advanceE,(_ZN34_INTERNAL_7dd88073_4_k_cu__Z4getNi4cuda3std3__47nulloptE - _ZN34_INTERNAL_7dd88073_4_k_cu__Z4getNi4cuda3std6ranges3__45__cpo7advanceE)
_ZN34_INTERNAL_7dd88073_4_k_cu__Z4getNi4cuda3std6ranges3__45__cpo7advanceE:
	.zero		1
	.type		_ZN34_INTERNAL_7dd88073_4_k_cu__Z4getNi4cuda3std3__47nulloptE,@object
	.size		_ZN34_INTERNAL_7dd88073_4_k_cu__Z4getNi4cuda3std3__47nulloptE,(_ZN34_INTERNAL_7dd88073_4_k_cu__Z4getNi4cuda3std6ranges3__45__cpo8distanceE - _ZN34_INTERNAL_7dd88073_4_k_cu__Z4getNi4cuda3std3__47nulloptE)
_ZN34_INTERNAL_7dd88073_4_k_cu__Z4getNi4cuda3std3__47nulloptE:
	.zero		1
	.type		_ZN34_INTERNAL_7dd88073_4_k_cu__Z4getNi4cuda3std6ranges3__45__cpo8distanceE,@object
	.size		_ZN34_INTERNAL_7dd88073_4_k_cu__Z4getNi4cuda3std6ranges3__45__cpo8distanceE,(_ZN34_INTERNAL_7dd88073_4_k_cu__Z4getNi6thrust24THRUST_300001_SM_1000_NS12placeholders3_10E - _ZN34_INTERNAL_7dd88073_4_k_cu__Z4getNi4cuda3std6ranges3__45__cpo8distanceE)
_ZN34_INTERNAL_7dd88073_4_k_cu__Z4getNi4cuda3std6ranges3__45__cpo8distanceE:
	.zero		1
	.type		_ZN34_INTERNAL_7dd88073_4_k_cu__Z4getNi6thrust24THRUST_300001_SM_1000_NS12placeholders3_10E,@object
	.size		_ZN34_INTERNAL_7dd88073_4_k_cu__Z4getNi6thrust24THRUST_300001_SM_1000_NS12placeholders3_10E,(_ZN34_INTERNAL_7dd88073_4_k_cu__Z4getNi4cuda3std3__419piecewise_constructE - _ZN34_INTERNAL_7dd88073_4_k_cu__Z4getNi6thrust24THRUST_300001_SM_1000_NS12placeholders3_10E)
_ZN34_INTERNAL_7dd88073_4_k_cu__Z4getNi6thrust24THRUST_300001_SM_1000_NS12placeholders3_10E:
	.zero		1
	.type		_ZN34_INTERNAL_7dd88073_4_k_cu__Z4getNi4cuda3std3__419piecewise_constructE,@object
	.size		_ZN34_INTERNAL_7dd88073_4_k_cu__Z4getNi4cuda3std3__419piecewise_constructE,(_ZN34_INTERNAL_7dd88073_4_k_cu__Z4getNi4cuda3std6ranges3__45__cpo5cdataE - _ZN34_INTERNAL_7dd88073_4_k_cu__Z4getNi4cuda3std3__419piecewise_constructE)
_ZN34_INTERNAL_7dd88073_4_k_cu__Z4getNi4cuda3std3__419piecewise_constructE:
	.zero		1
	.type		_ZN34_INTERNAL_7dd88073_4_k_cu__Z4getNi4cuda3std6ranges3__45__cpo5cdataE,@object
	.size		_ZN34_INTERNAL_7dd88073_4_k_cu__Z4getNi4cuda3std6ranges3__45__cpo5cdataE,(_ZN34_INTERNAL_7dd88073_4_k_cu__Z4getNi6thrust24THRUST_300001_SM_1000_NS12placeholders2_2E - _ZN34_INTERNAL_7dd88073_4_k_cu__Z4getNi4cuda3std6ranges3__45__cpo5cdataE)
_ZN34_INTERNAL_7dd88073_4_k_cu__Z4getNi4cuda3std6ranges3__45__cpo5cdataE:
	.zero		1
	.type		_ZN34_INTERNAL_7dd88073_4_k_cu__Z4getNi6thrust24THRUST_300001_SM_1000_NS12placeholders2_2E,@object
	.size		_ZN34_INTERNAL_7dd88073_4_k_cu__Z4getNi6thrust24THRUST_300001_SM_1000_NS12placeholders2_2E,(_ZN34_INTERNAL_7dd88073_4_k_cu__Z4getNi4cuda3std3__45__cpo3endE - _ZN34_INTERNAL_7dd88073_4_k_cu__Z4getNi6thrust24THRUST_300001_SM_1000_NS12placeholders2_2E)
_ZN34_INTERNAL_7dd88073_4_k_cu__Z4getNi6thrust24THRUST_300001_SM_1000_NS12placeholders2_2E:
	.zero		1
	.type		_ZN34_INTERNAL_7dd88073_4_k_cu__Z4getNi4cuda3std3__45__cpo3endE,@object
	.size		_ZN34_INTERNAL_7dd88073_4_k_cu__Z4getNi4cuda3std3__45__cpo3endE,(_ZN34_INTERNAL_7dd88073_4_k_cu__Z4getNi4cuda3std6ranges3__45__cpo3endE - _ZN34_INTERNAL_7dd88073_4_k_cu__Z4getNi4cuda3std3__45__cpo3endE)
_ZN34_INTERNAL_7dd88073_4_k_cu__Z4getNi4cuda3std3__45__cpo3endE:
	.zero		1
	.type		_ZN34_INTERNAL_7dd88073_4_k_cu__Z4getNi4cuda3std6ranges3__45__cpo3endE,@object
	.size		_ZN34_INTERNAL_7dd88073_4_k_cu__Z4getNi4cuda3std6ranges3__45__cpo3endE,(_ZN34_INTERNAL_7dd88073_4_k_cu__Z4getNi6thrust24THRUST_300001_SM_1000_NS12placeholders2_6E - _ZN34_INTERNAL_7dd88073_4_k_cu__Z4getNi4cuda3std6ranges3__45__cpo3endE)
_ZN34_INTERNAL_7dd88073_4_k_cu__Z4getNi4cuda3std6ranges3__45__cpo3endE:
	.zero		1
	.type		_ZN34_INTERNAL_7dd88073_4_k_cu__Z4getNi6thrust24THRUST_300001_SM_1000_NS12placeholders2_6E,@object
	.size		_ZN34_INTERNAL_7dd88073_4_k_cu__Z4getNi6thrust24THRUST_300001_SM_1000_NS12placeholders2_6E,(_ZN34_INTERNAL_7dd88073_4_k_cu__Z4getNi4cuda3std3__45__cpo4rendE - _ZN34_INTERNAL_7dd88073_4_k_cu__Z4getNi6thrust24THRUST_300001_SM_1000_NS12placeholders2_6E)
_ZN34_INTERNAL_7dd88073_4_k_cu__Z4getNi6thrust24THRUST_300001_SM_1000_NS12placeholders2_6E:
	.zero		1
	.type		_ZN34_INTERNAL_7dd88073_4_k_cu__Z4getNi4cuda3std3__45__cpo4rendE,@object
	.size		_ZN34_INTERNAL_7dd88073_4_k_cu__Z4getNi4cuda3std3__45__cpo4rendE,(_ZN34_INTERNAL_7dd88073_4_k_cu__Z4getNi4cuda3std6ranges3__45__cpo9iter_swapE - _ZN34_INTERNAL_7dd88073_4_k_cu__Z4getNi4cuda3std3__45__cpo4rendE)
_ZN34_INTERNAL_7dd88073_4_k_cu__Z4getNi4cuda3std3__45__cpo4rendE:
	.zero		1
	.type		_ZN34_INTERNAL_7dd88073_4_k_cu__Z4getNi4cuda3std6ranges3__45__cpo9iter_swapE,@object
	.size		_ZN34_INTERNAL_7dd88073_4_k_cu__Z4getNi4cuda3std6ranges3__45__cpo9iter_swapE,(_ZN34_INTERNAL_7dd88073_4_k_cu__Z4getNi4cuda3std3__48unexpectE - _ZN34_INTERNAL_7dd88073_4_k_cu__Z4getNi4cuda3std6ranges3__45__cpo9iter_swapE)
_ZN34_INTERNAL_7dd88073_4_k_cu__Z4getNi4cuda3std6ranges3__45__cpo9iter_swapE:
	.zero		1
	.type		_ZN34_INTERNAL_7dd88073_4_k_cu__Z4getNi4cuda3std3__48unexpectE,@object
	.size		_ZN34_INTERNAL_7dd88073_4_k_cu__Z4getNi4cuda3std3__48unexpectE,(_ZN34_INTERNAL_7dd88073_4_k_cu__Z4getNi6thrust24THRUST_300001_SM_1000_NS8cuda_cub3parE - _ZN34_INTERNAL_7dd88073_4_k_cu__Z4getNi4cuda3std3__48unexpectE)
_ZN34_INTERNAL_7dd88073_4_k_cu__Z4getNi4cuda3std3__48unexpectE:
	.zero		1
	.type		_ZN34_INTERNAL_7dd88073_4_k_cu__Z4getNi6thrust24THRUST_300001_SM_1000_NS8cuda_cub3parE,@object
	.size		_ZN34_INTERNAL_7dd88073_4_k_cu__Z4getNi6thrust24THRUST_300001_SM_1000_NS8cuda_cub3parE,(_ZN34_INTERNAL_7dd88073_4_k_cu__Z4getNi6thrust24THRUST_300001_SM_1000_NS12placeholders2_4E - _ZN34_INTERNAL_7dd88073_4_k_cu__Z4getNi6thrust24THRUST_300001_SM_1000_NS8cuda_cub3parE)
_ZN34_INTERNAL_7dd88073_4_k_cu__Z4getNi6thrust24THRUST_300001_SM_1000_NS8cuda_cub3parE:
	.zero		1
	.type		_ZN34_INTERNAL_7dd88073_4_k_cu__Z4getNi6thrust24THRUST_300001_SM_1000_NS12placeholders2_4E,@object
	.size		_ZN34_INTERNAL_7dd88073_4_k_cu__Z4getNi6thrust24THRUST_300001_SM_1000_NS12placeholders2_4E,(_ZN34_INTERNAL_7dd88073_4_k_cu__Z4getNi4cuda3std3__45__cpo4cendE - _ZN34_INTERNAL_7dd88073_4_k_cu__Z4getNi6thrust24THRUST_300001_SM_1000_NS12placeholders2_4E)
_ZN34_INTERNAL_7dd88073_4_k_cu__Z4getNi6thrust24THRUST_300001_SM_1000_NS12placeholders2_4E:
	.zero		1
	.type		_ZN34_INTERNAL_7dd88073_4_k_cu__Z4getNi4cuda3std3__45__cpo4cendE,@object
	.size		_ZN34_INTERNAL_7dd88073_4_k_cu__Z4getNi4cuda3std3__45__cpo4cendE,(_ZN34_INTERNAL_7dd88073_4_k_cu__Z4getNi4cuda3std6ranges3__45__cpo4cendE - _ZN34_INTERNAL_7dd88073_4_k_cu__Z4getNi4cuda3std3__45__cpo4cendE)
_ZN34_INTERNAL_7dd88073_4_k_cu__Z4getNi4cuda3std3__45__cpo4cendE:
	.zero		1
	.type		_ZN34_INTERNAL_7dd88073_4_k_cu__Z4getNi4cuda3std6ranges3__45__cpo4cendE,@object
	.size		_ZN34_INTERNAL_7dd88073_4_k_cu__Z4getNi4cuda3std6ranges3__45__cpo4cendE,(_ZN34_INTERNAL_7dd88073_4_k_cu__Z4getNi4cuda3std3__420unreachable_sentinelE - _ZN34_INTERNAL_7dd88073_4_k_cu__Z4getNi4cuda3std6ranges3__45__cpo4cendE)
_ZN34_INTERNAL_7dd88073_4_k_cu__Z4getNi4cuda3std6ranges3__45__cpo4cendE:
	.zero		1
	.type		_ZN34_INTERNAL_7dd88073_4_k_cu__Z4getNi4cuda3std3__420unreachable_sentinelE,@object
	.size		_ZN34_INTERNAL_7dd88073_4_k_cu__Z4getNi4cuda3std3__420unreachable_sentinelE,(_ZN34_INTERNAL_7dd88073_4_k_cu__Z4getNi4cuda3std6ranges3__45__cpo5ssizeE - _ZN34_INTERNAL_7dd88073_4_k_cu__Z4getNi4cuda3std3__420unreachable_sentinelE)
_ZN34_INTERNAL_7dd88073_4_k_cu__Z4getNi4cuda3std3__420unreachable_sentinelE:
	.zero		1
	.type		_ZN34_INTERNAL_7dd88073_4_k_cu__Z4getNi4cuda3std6ranges3__45__cpo5ssizeE,@object
	.size		_ZN34_INTERNAL_7dd88073_4_k_cu__Z4getNi4cuda3std6ranges3__45__cpo5ssizeE,(_ZN34_INTERNAL_7dd88073_4_k_cu__Z4getNi6thrust24THRUST_300001_SM_1000_NS12placeholders2_8E - _ZN34_INTERNAL_7dd88073_4_k_cu__Z4getNi4cuda3std6ranges3__45__cpo5ssizeE)
_ZN34_INTERNAL_7dd88073_4_k_cu__Z4getNi4cuda3std6ranges3__45__cpo5ssizeE:
	.zero		1
	.type		_ZN34_INTERNAL_7dd88073_4_k_cu__Z4getNi6thrust24THRUST_300001_SM_1000_NS12placeholders2_8E,@object
	.size		_ZN34_INTERNAL_7dd88073_4_k_cu__Z4getNi6thrust24THRUST_300001_SM_1000_NS12placeholders2_8E,(_ZN34_INTERNAL_7dd88073_4_k_cu__Z4getNi4cuda3std3__45__cpo5crendE - _ZN34_INTERNAL_7dd88073_4_k_cu__Z4getNi6thrust24THRUST_300001_SM_1000_NS12placeholders2_8E)
_ZN34_INTERNAL_7dd88073_4_k_cu__Z4getNi6thrust24THRUST_300001_SM_1000_NS12placeholders2_8E:
	.zero		1
	.type		_ZN34_INTERNAL_7dd88073_4_k_cu__Z4getNi4cuda3std3__45__cpo5crendE,@object
	.size		_ZN34_INTERNAL_7dd88073_4_k_cu__Z4getNi4cuda3std3__45__cpo5crendE,(_ZN34_INTERNAL_7dd88073_4_k_cu__Z4getNi4cuda3std6ranges3__45__cpo4prevE - _ZN34_INTERNAL_7dd88073_4_k_cu__Z4getNi4cuda3std3__45__cpo5crendE)
_ZN34_INTERNAL_7dd88073_4_k_cu__Z4getNi4cuda3std3__45__cpo5crendE:
	.zero		1
	.type		_ZN34_INTERNAL_7dd88073_4_k_cu__Z4getNi4cuda3std6ranges3__45__cpo4prevE,@object
	.size		_ZN34_INTERNAL_7dd88073_4_k_cu__Z4getNi4cuda3std6ranges3__45__cpo4prevE,(_ZN34_INTERNAL_7dd88073_4_k_cu__Z4getNi4cuda3std6ranges3__45__cpo9iter_moveE - _ZN34_INTERNAL_7dd88073_4_k_cu__Z4getNi4cuda3std6ranges3__45__cpo4prevE)
_ZN34_INTERNAL_7dd88073_4_k_cu__Z4getNi4cuda3std6ranges3__45__cpo4prevE:
	.zero		1
	.type		_ZN34_INTERNAL_7dd88073_4_k_cu__Z4getNi4cuda3std6ranges3__45__cpo9iter_moveE,@object
	.size		_ZN34_INTERNAL_7dd88073_4_k_cu__Z4getNi4cuda3std6ranges3__45__cpo9iter_moveE,(_ZN34_INTERNAL_7dd88073_4_k_cu__Z4getNi6thrust24THRUST_300001_SM_1000_NS6system6detail10sequential3seqE - _ZN34_INTERNAL_7dd88073_4_k_cu__Z4getNi4cuda3std6ranges3__45__cpo9iter_moveE)
_ZN34_INTERNAL_7dd88073_4_k_cu__Z4getNi4cuda3std6ranges3__45__cpo9iter_moveE:
	.zero		1
	.type		_ZN34_INTERNAL_7dd88073_4_k_cu__Z4getNi6thrust24THRUST_300001_SM_1000_NS6system6detail10sequential3seqE,@object
	.size		_ZN34_INTERNAL_7dd88073_4_k_cu__Z4getNi6thrust24THRUST_300001_SM_1000_NS6system6detail10sequential3seqE,(.L_31 - _ZN34_INTERNAL_7dd88073_4_k_cu__Z4getNi6thrust24THRUST_300001_SM_1000_NS6system6detail10sequential3seqE)
_ZN34_INTERNAL_7dd88073_4_k_cu__Z4getNi6thrust24THRUST_300001_SM_1000_NS6system6detail10sequential3seqE:
	.zero		1
.L_31:


//--------------------- .nv.constant0._ZN3cub18CUB_300001_SM_10006detail11EmptyKernelIvEEvv --------------------------
	.section	.nv.constant0._ZN3cub18CUB_300001_SM_10006detail11EmptyKernelIvEEvv,"a",@progbits
	.sectionflags	@""
	.align	4
.nv.constant0._ZN3cub18CUB_300001_SM_10006detail11EmptyKernelIvEEvv:
	.zero		896


//--------------------- .nv.constant0._Z7comparePfPbii --------------------------
	.section	.nv.constant0._Z7comparePfPbii,"a",@progbits
	.sectionflags	@""
	.align	4
.nv.constant0._Z7comparePfPbii:
	.zero		920


//--------------------- .nv.constant0._Z10butterflyNPfS_ii --------------------------
	.section	.nv.constant0._Z10butterflyNPfS_ii,"a",@progbits
	.sectionflags	@""
	.align	4
.nv.constant0._Z10butterflyNPfS_ii:
	.zero		920


//--------------------- .nv.constant0._Z8shuffleNPfS_ii --------------------------
	.section	.nv.constant0._Z8shuffleNPfS_ii,"a",@progbits
	.sectionflags	@""
	.align	4
.nv.constant0._Z8shuffleNPfS_ii:
	.zero		920


//--------------------- SYMBOLS --------------------------

	.type		.nv.reservedSmem.offset0,@object
	.size		.nv.reservedSmem.offset0,0x4
